	.target	sm_90a

	.elftype	@"ET_EXEC"


//--------------------- .note.nv.tkinfo           --------------------------
	.section	.note.nv.tkinfo,"",@"SHT_NOTE"
	.sectionflags	@"SHF_NOTE_NV_TKINFO"
	.tkinfo
        /*0018*/ 	.word	0x00000002
        /*0030*/ 	.string	""
        /*0030*/ 	.string	"ptxas"
        /*0030*/ 	.string	"Cuda compilation tools, release 13.0, V13.0.88"
        /*0030*/ 	.string	"Build cuda_13.0.r13.0/compiler.36424714_0"
        /*0030*/ 	.string	"-arch sm_90a -m 64 "



//--------------------- .note.nv.cuinfo           --------------------------
	.section	.note.nv.cuinfo,"",@"SHT_NOTE"
	.sectionflags	@"SHF_NOTE_NV_CUINFO"
        /*0018*/ 	.short	0x0002
        /*001a*/ 	.short	0x005a
        /*001c*/ 	.short	0x0082
	.zero		2


//--------------------- .nv.info                  --------------------------
	.section	.nv.info,"",@"SHT_CUDA_INFO"
	.align	4


	//----- nvinfo : EIATTR_REGCOUNT
	.align		4
        /*0000*/ 	.byte	0x04, 0x2f
        /*0002*/ 	.short	(.L_16 - .L_15)
	.align		4
.L_15:
        /*0004*/ 	.word	index@(_ZN7cutlass13device_kernelINS_4gemm6kernel13GemmUniversalIN4cute5tupleIJiiiiEEENS1_10collective13CollectiveMmaINS1_39MainloopSm90TmaGmmaRmemAWarpSpecializedILi9ENS5_IJNS4_1CILi1EEESB_SB_EEENS1_32KernelTmaWarpSpecializedPingpongEEENS5_IJNSA_ILi64EEENSA_ILi128EEESG_EEEaNS5_IJSB_llEEEaNS5_IJlSB_lEEENS4_8TiledMMAINS4_8MMA_AtomIJNS4_4SM904GMMA27MMA_64x128x32_S32S8S8_RS_TNEEEENS4_6LayoutISC_NS5_IJNSA_ILi0EEESR_SR_EEEEENS5_IJNS4_10UnderscoreESU_SU_EEEEENS4_13SM90_TMA_LOADENS4_14ComposedLayoutINS4_7SwizzleILi2ELi4ELi3EEENS4_18smem_ptr_flag_bitsILi8EEENSQ_INS5_IJSF_NSA_ILi8EEEEEENS5_IJSB_SF_EEEEEEENS4_9Copy_AtomIJNS4_39AutoVectorizingCopyWithAssumedAlignmentILi128EEEaEEENS4_8identityESX_NSY_INSZ_ILi3ELi4ELi3EEES12_NSQ_INS5_IJS13_SG_EEENS5_IJSG_SB_EEEEEEEvS1C_EENS_8epilogue10collective6detail29Sm90TmaWarpSpecializedAdapterINS1K_15DefaultEpilogueIaSJ_SJ_NS1J_6thread17LinearCombinationIaLi1EiiLNS1O_9ScaleType4KindE0ELNS_15FloatRoundStyleE2EaEENS1_15EpilogueDefaultEEEEEvvEEEEvNT_6ParamsE)
        /*0008*/ 	.word	0x000000a8


	//----- nvinfo : EIATTR_FRAME_SIZE
	.align		4
.L_16:
        /*000c*/ 	.byte	0x04, 0x11
        /*000e*/ 	.short	(.L_18 - .L_17)
	.align		4
.L_17:
        /*0010*/ 	.word	index@(_ZN7cutlass13device_kernelINS_4gemm6kernel13GemmUniversalIN4cute5tupleIJiiiiEEENS1_10collective13CollectiveMmaINS1_39MainloopSm90TmaGmmaRmemAWarpSpecializedILi9ENS5_IJNS4_1CILi1EEESB_SB_EEENS1_32KernelTmaWarpSpecializedPingpongEEENS5_IJNSA_ILi64EEENSA_ILi128EEESG_EEEaNS5_IJSB_llEEEaNS5_IJlSB_lEEENS4_8TiledMMAINS4_8MMA_AtomIJNS4_4SM904GMMA27MMA_64x128x32_S32S8S8_RS_TNEEEENS4_6LayoutISC_NS5_IJNSA_ILi0EEESR_SR_EEEEENS5_IJNS4_10UnderscoreESU_SU_EEEEENS4_13SM90_TMA_LOADENS4_14ComposedLayoutINS4_7SwizzleILi2ELi4ELi3EEENS4_18smem_ptr_flag_bitsILi8EEENSQ_INS5_IJSF_NSA_ILi8EEEEEENS5_IJSB_SF_EEEEEEENS4_9Copy_AtomIJNS4_39AutoVectorizingCopyWithAssumedAlignmentILi128EEEaEEENS4_8identityESX_NSY_INSZ_ILi3ELi4ELi3EEES12_NSQ_INS5_IJS13_SG_EEENS5_IJSG_SB_EEEEEEEvS1C_EENS_8epilogue10collective6detail29Sm90TmaWarpSpecializedAdapterINS1K_15DefaultEpilogueIaSJ_SJ_NS1J_6thread17LinearCombinationIaLi1EiiLNS1O_9ScaleType4KindE0ELNS_15FloatRoundStyleE2EaEENS1_15EpilogueDefaultEEEEEvvEEEEvNT_6ParamsE)
        /*0014*/ 	.word	0x00000000


	//----- nvinfo : EIATTR_MIN_STACK_SIZE
	.align		4
.L_18:
        /*0018*/ 	.byte	0x04, 0x12
        /*001a*/ 	.short	(.L_20 - .L_19)
	.align		4
.L_19:
        /*001c*/ 	.word	index@(_ZN7cutlass13device_kernelINS_4gemm6kernel13GemmUniversalIN4cute5tupleIJiiiiEEENS1_10collective13CollectiveMmaINS1_39MainloopSm90TmaGmmaRmemAWarpSpecializedILi9ENS5_IJNS4_1CILi1EEESB_SB_EEENS1_32KernelTmaWarpSpecializedPingpongEEENS5_IJNSA_ILi64EEENSA_ILi128EEESG_EEEaNS5_IJSB_llEEEaNS5_IJlSB_lEEENS4_8TiledMMAINS4_8MMA_AtomIJNS4_4SM904GMMA27MMA_64x128x32_S32S8S8_RS_TNEEEENS4_6LayoutISC_NS5_IJNSA_ILi0EEESR_SR_EEEEENS5_IJNS4_10UnderscoreESU_SU_EEEEENS4_13SM90_TMA_LOADENS4_14ComposedLayoutINS4_7SwizzleILi2ELi4ELi3EEENS4_18smem_ptr_flag_bitsILi8EEENSQ_INS5_IJSF_NSA_ILi8EEEEEENS5_IJSB_SF_EEEEEEENS4_9Copy_AtomIJNS4_39AutoVectorizingCopyWithAssumedAlignmentILi128EEEaEEENS4_8identityESX_NSY_INSZ_ILi3ELi4ELi3EEES12_NSQ_INS5_IJS13_SG_EEENS5_IJSG_SB_EEEEEEEvS1C_EENS_8epilogue10collective6detail29Sm90TmaWarpSpecializedAdapterINS1K_15DefaultEpilogueIaSJ_SJ_NS1J_6thread17LinearCombinationIaLi1EiiLNS1O_9ScaleType4KindE0ELNS_15FloatRoundStyleE2EaEENS1_15EpilogueDefaultEEEEEvvEEEEvNT_6ParamsE)
        /*0020*/ 	.word	0x00000000
.L_20:


//--------------------- .nv.compat                --------------------------
	.section	.nv.compat,"",@"SHT_CUDA_COMPAT_INFO"
	.align	4
        /*0000*/ 	.byte	0x02, 0x09, 0x01, 0x00, 0x02, 0x02, 0x04, 0x00, 0x02, 0x05, 0x05, 0x00, 0x03, 0x07, 0x01, 0x01
        /*0010*/ 	.byte	0x02, 0x03, 0x01, 0x00, 0x02, 0x06, 0x01, 0x00, 0x04, 0x0b, 0x08, 0x00, 0x00, 0x00, 0x00, 0x00
        /*0020*/ 	.byte	0x00, 0x00, 0x00, 0x00


//--------------------- .nv.info._ZN7cutlass13device_kernelINS_4gemm6kernel13GemmUniversalIN4cute5tupleIJiiiiEEENS1_10collective13CollectiveMmaINS1_39MainloopSm90TmaGmmaRmemAWarpSpecializedILi9ENS5_IJNS4_1CILi1EEESB_SB_EEENS1_32KernelTmaWarpSpecializedPingpongEEENS5_IJNSA_ILi64EEENSA_ILi128EEESG_EEEaNS5_IJSB_llEEEaNS5_IJlSB_lEEENS4_8TiledMMAINS4_8MMA_AtomIJNS4_4SM904GMMA27MMA_64x128x32_S32S8S8_RS_TNEEEENS4_6LayoutISC_NS5_IJNSA_ILi0EEESR_SR_EEEEENS5_IJNS4_10UnderscoreESU_SU_EEEEENS4_13SM90_TMA_LOADENS4_14ComposedLayoutINS4_7SwizzleILi2ELi4ELi3EEENS4_18smem_ptr_flag_bitsILi8EEENSQ_INS5_IJSF_NSA_ILi8EEEEEENS5_IJSB_SF_EEEEEEENS4_9Copy_AtomIJNS4_39AutoVectorizingCopyWithAssumedAlignmentILi128EEEaEEENS4_8identityESX_NSY_INSZ_ILi3ELi4ELi3EEES12_NSQ_INS5_IJS13_SG_EEENS5_IJSG_SB_EEEEEEEvS1C_EENS_8epilogue10collective6detail29Sm90TmaWarpSpecializedAdapterINS1K_15DefaultEpilogueIaSJ_SJ_NS1J_6thread17LinearCombinationIaLi1EiiLNS1O_9ScaleType4KindE0ELNS_15FloatRoundStyleE2EaEENS1_15EpilogueDefaultEEEEEvvEEEEvNT_6ParamsE --------------------------
	.section	.nv.info._ZN7cutlass13device_kernelINS_4gemm6kernel13GemmUniversalIN4cute5tupleIJiiiiEEENS1_10collective13CollectiveMmaINS1_39MainloopSm90TmaGmmaRmemAWarpSpecializedILi9ENS5_IJNS4_1CILi1EEESB_SB_EEENS1_32KernelTmaWarpSpecializedPingpongEEENS5_IJNSA_ILi64EEENSA_ILi128EEESG_EEEaNS5_IJSB_llEEEaNS5_IJlSB_lEEENS4_8TiledMMAINS4_8MMA_AtomIJNS4_4SM904GMMA27MMA_64x128x32_S32S8S8_RS_TNEEEENS4_6LayoutISC_NS5_IJNSA_ILi0EEESR_SR_EEEEENS5_IJNS4_10UnderscoreESU_SU_EEEEENS4_13SM90_TMA_LOADENS4_14ComposedLayoutINS4_7SwizzleILi2ELi4ELi3EEENS4_18smem_ptr_flag_bitsILi8EEENSQ_INS5_IJSF_NSA_ILi8EEEEEENS5_IJSB_SF_EEEEEEENS4_9Copy_AtomIJNS4_39AutoVectorizingCopyWithAssumedAlignmentILi128EEEaEEENS4_8identityESX_NSY_INSZ_ILi3ELi4ELi3EEES12_NSQ_INS5_IJS13_SG_EEENS5_IJSG_SB_EEEEEEEvS1C_EENS_8epilogue10collective6detail29Sm90TmaWarpSpecializedAdapterINS1K_15DefaultEpilogueIaSJ_SJ_NS1J_6thread17LinearCombinationIaLi1EiiLNS1O_9ScaleType4KindE0ELNS_15FloatRoundStyleE2EaEENS1_15EpilogueDefaultEEEEEvvEEEEvNT_6ParamsE,"",@"SHT_CUDA_INFO"
	.sectionflags	@""
	.align	4


	//----- nvinfo : EIATTR_CUDA_API_VERSION
	.align		4
        /*0000*/ 	.byte	0x04, 0x37
        /*0002*/ 	.short	(.L_22 - .L_21)
.L_21:
        /*0004*/ 	.word	0x00000082


	//----- nvinfo : EIATTR_KPARAM_INFO
	.align		4
.L_22:
        /*0008*/ 	.byte	0x04, 0x17
        /*000a*/ 	.short	(.L_24 - .L_23)
.L_23:
        /*000c*/ 	.word	0x00000000
        /*0010*/ 	.short	0x0000
        /*0012*/ 	.short	0x0070
        /*0014*/ 	.byte	0x00, 0xf0, 0x01, 0x10


	//----- nvinfo : EIATTR_SPARSE_MMA_MASK
	.align		4
.L_24:
        /*0018*/ 	.byte	0x03, 0x50
        /*001a*/ 	.short	0x0000


	//----- nvinfo : EIATTR_MAXREG_COUNT
	.align		4
        /*001c*/ 	.byte	0x03, 0x1b
        /*001e*/ 	.short	0x00a8


	//----- nvinfo : EIATTR_NUM_BARRIERS
	.align		4
        /*0020*/ 	.byte	0x02, 0x4c
        /*0022*/ 	.byte	0x01
	.zero		1


	//----- nvinfo : EIATTR_EXTERNS
	.align		4
        /*0024*/ 	.byte	0x04, 0x0f
        /*0026*/ 	.short	(.L_26 - .L_25)


	//   ....[0]....
	.align		4
.L_25:
        /*0028*/ 	.word	index@(__assertfail)


	//----- nvinfo : EIATTR_MERCURY_ISA_VERSION
	.align		4
.L_26:
        /*002c*/ 	.byte	0x03, 0x5f
        /*002e*/ 	.short	0x0101


	//----- nvinfo : EIATTR_INT_WARP_WIDE_INSTR_OFFSETS
	.align		4
        /*0030*/ 	.byte	0x04, 0x31
        /*0032*/ 	.short	(.L_28 - .L_27)


	//   ....[0]....
.L_27:
        /*0034*/ 	.word	0x00000570


	//   ....[1]....
        /*0038*/ 	.word	0x00000580


	//   ....[2]....
        /*003c*/ 	.word	0x000005f0


	//   ....[3]....
        /*0040*/ 	.word	0x00000600


	//   ....[4]....
        /*0044*/ 	.word	0x00000610


	//   ....[5]....
        /*0048*/ 	.word	0x00000630


	//   ....[6]....
        /*004c*/ 	.word	0x00000690


	//   ....[7]....
        /*0050*/ 	.word	0x000006b0


	//----- nvinfo : EIATTR_COOP_GROUP_MASK_REGIDS
	.align		4
.L_28:
        /*0054*/ 	.byte	0x04, 0x29
        /*0056*/ 	.short	(.L_30 - .L_29)


	//   ....[0]....
.L_29:
        /*0058*/ 	.word	0xffffffff


	//   ....[1]....
        /*005c*/ 	.word	0xffffffff


	//   ....[2]....
        /*0060*/ 	.word	0xffffffff


	//   ....[3]....
        /*0064*/ 	.word	0xffffffff


	//   ....[4]....
        /*0068*/ 	.word	0xffffffff


	//   ....[5]....
        /*006c*/ 	.word	0xffffffff


	//   ....[6]....
        /*0070*/ 	.word	0x0500000f


	//----- nvinfo : EIATTR_COOP_GROUP_INSTR_OFFSETS
	.align		4
.L_30:
        /*0074*/ 	.byte	0x04, 0x28
        /*0076*/ 	.short	(.L_32 - .L_31)


	//   ....[0]....
.L_31:
        /*0078*/ 	.word	0x00000050


	//   ....[1]....
        /*007c*/ 	.word	0x00000080


	//   ....[2]....
        /*0080*/ 	.word	0x00000180


	//   ....[3]....
        /*0084*/ 	.word	0x00000460


	//   ....[4]....
        /*0088*/ 	.word	0x000004a0


	//   ....[5]....
        /*008c*/ 	.word	0x000004e0


	//   ....[6]....
        /*0090*/ 	.word	0x00008c10


	//----- nvinfo : EIATTR_REG_RECONFIG
	.align		4
.L_32:
        /*0094*/ 	.byte	0x01, 0x54
	.zero		2


	//----- nvinfo : EIATTR_SYSCALL_OFFSETS
	.align		4
        /*0098*/ 	.byte	0x04, 0x46
        /*009a*/ 	.short	(.L_34 - .L_33)


	//   ....[0]....
.L_33:
        /*009c*/ 	.word	0x000017f0


	//   ....[1]....
        /*00a0*/ 	.word	0x00001930


	//   ....[2]....
        /*00a4*/ 	.word	0x00001a20


	//   ....[3]....
        /*00a8*/ 	.word	0x00007990


	//   ....[4]....
        /*00ac*/ 	.word	0x00007ac0


	//----- nvinfo : EIATTR_MBARRIER_INSTR_OFFSETS
	.align		4
.L_34:
        /*00b0*/ 	.byte	0x04, 0x39
        /*00b2*/ 	.short	(.L_36 - .L_35)


	//   ....[0]....
.L_35:
        /*00b4*/ 	.word	0x00000320
        /*00b8*/ 	.word	0x000000ff
        /*00bc*/ 	.word	0x00000000
        /*00c0*/ 	.short	0x0100
        /*00c2*/ 	.byte	0x05
	.zero		1


	//   ....[1]....
        /*00c4*/ 	.word	0x00000330
        /*00c8*/ 	.word	0x000000ff
        /*00cc*/ 	.word	0x00000048
        /*00d0*/ 	.short	0x0100
        /*00d2*/ 	.byte	0x05
	.zero		1


	//   ....[2]....
        /*00d4*/ 	.word	0x00000340
        /*00d8*/ 	.word	0x000000ff
        /*00dc*/ 	.word	0x00000008
        /*00e0*/ 	.short	0x0100
        /*00e2*/ 	.byte	0x05
	.zero		1


	//   ....[3]....
        /*00e4*/ 	.word	0x00000350
        /*00e8*/ 	.word	0x000000ff
        /*00ec*/ 	.word	0x00000050
        /*00f0*/ 	.short	0x0100
        /*00f2*/ 	.byte	0x05
	.zero		1


	//   ....[4]....
        /*00f4*/ 	.word	0x00000360
        /*00f8*/ 	.word	0x000000ff
        /*00fc*/ 	.word	0x00000010
        /*0100*/ 	.short	0x0100
        /*0102*/ 	.byte	0x05
	.zero		1


	//   ....[5]....
        /*0104*/ 	.word	0x00000370
        /*0108*/ 	.word	0x000000ff
        /*010c*/ 	.word	0x00000058
        /*0110*/ 	.short	0x0100
        /*0112*/ 	.byte	0x05
	.zero		1


	//   ....[6]....
        /*0114*/ 	.word	0x00000380
        /*0118*/ 	.word	0x000000ff
        /*011c*/ 	.word	0x00000018
        /*0120*/ 	.short	0x0100
        /*0122*/ 	.byte	0x05
	.zero		1


	//   ....[7]....
        /*0124*/ 	.word	0x00000390
        /*0128*/ 	.word	0x000000ff
        /*012c*/ 	.word	0x00000060
        /*0130*/ 	.short	0x0100
        /*0132*/ 	.byte	0x05
	.zero		1


	//   ....[8]....
        /*0134*/ 	.word	0x000003a0
        /*0138*/ 	.word	0x000000ff
        /*013c*/ 	.word	0x00000020
        /*0140*/ 	.short	0x0100
        /*0142*/ 	.byte	0x05
	.zero		1


	//   ....[9]....
        /*0144*/ 	.word	0x000003b0
        /*0148*/ 	.word	0x000000ff
        /*014c*/ 	.word	0x00000068
        /*0150*/ 	.short	0x0100
        /*0152*/ 	.byte	0x05
	.zero		1


	//   ....[10]....
        /*0154*/ 	.word	0x000003c0
        /*0158*/ 	.word	0x000000ff
        /*015c*/ 	.word	0x00000028
        /*0160*/ 	.short	0x0100
        /*0162*/ 	.byte	0x05
	.zero		1


	//   ....[11]....
        /*0164*/ 	.word	0x000003d0
        /*0168*/ 	.word	0x000000ff
        /*016c*/ 	.word	0x00000070
        /*0170*/ 	.short	0x0100
        /*0172*/ 	.byte	0x05
	.zero		1


	//   ....[12]....
        /*0174*/ 	.word	0x000003e0
        /*0178*/ 	.word	0x000000ff
        /*017c*/ 	.word	0x00000030
        /*0180*/ 	.short	0x0100
        /*0182*/ 	.byte	0x05
	.zero		1


	//   ....[13]....
        /*0184*/ 	.word	0x000003f0
        /*0188*/ 	.word	0x000000ff
        /*018c*/ 	.word	0x00000078
        /*0190*/ 	.short	0x0100
        /*0192*/ 	.byte	0x05
	.zero		1


	//   ....[14]....
        /*0194*/ 	.word	0x00000400
        /*0198*/ 	.word	0x000000ff
        /*019c*/ 	.word	0x00000038
        /*01a0*/ 	.short	0x0100
        /*01a2*/ 	.byte	0x05
	.zero		1


	//   ....[15]....
        /*01a4*/ 	.word	0x00000410
        /*01a8*/ 	.word	0x000000ff
        /*01ac*/ 	.word	0x00000080
        /*01b0*/ 	.short	0x0100
        /*01b2*/ 	.byte	0x05
	.zero		1


	//   ....[16]....
        /*01b4*/ 	.word	0x00000420
        /*01b8*/ 	.word	0x000000ff
        /*01bc*/ 	.word	0x00000040
        /*01c0*/ 	.short	0x0100
        /*01c2*/ 	.byte	0x05
	.zero		1


	//   ....[17]....
        /*01c4*/ 	.word	0x00000430
        /*01c8*/ 	.word	0x000000ff
        /*01cc*/ 	.word	0x00000088
        /*01d0*/ 	.short	0x0100
        /*01d2*/ 	.byte	0x05
	.zero		1


	//   ....[18]....
        /*01d4*/ 	.word	0x000006d0
        /*01d8*/ 	.word	0x000000ff
        /*01dc*/ 	.word	0x000000c0
        /*01e0*/ 	.short	0x0100
        /*01e2*/ 	.byte	0x05
	.zero		1


	//   ....[19]....
        /*01e4*/ 	.word	0x000006e0
        /*01e8*/ 	.word	0x000000ff
        /*01ec*/ 	.word	0x000000c8
        /*01f0*/ 	.short	0x0100
        /*01f2*/ 	.byte	0x05
	.zero		1


	//   ....[20]....
        /*01f4*/ 	.word	0x00000720
        /*01f8*/ 	.word	0x000000ff
        /*01fc*/ 	.word	0x000000a0
        /*0200*/ 	.short	0x0100
        /*0202*/ 	.byte	0x0a
	.zero		1


	//   ....[21]....
        /*0204*/ 	.word	0x00000740
        /*0208*/ 	.word	0x000000ff
        /*020c*/ 	.word	0x000000a8
        /*0210*/ 	.short	0x0100
        /*0212*/ 	.byte	0x0a
	.zero		1


	//   ....[22]....
        /*0214*/ 	.word	0x00000750
        /*0218*/ 	.word	0x000000ff
        /*021c*/ 	.word	0x000000b0
        /*0220*/ 	.short	0x0100
        /*0222*/ 	.byte	0x0a
	.zero		1


	//   ....[23]....
        /*0224*/ 	.word	0x00000760
        /*0228*/ 	.word	0x000000ff
        /*022c*/ 	.word	0x000000b8
        /*0230*/ 	.short	0x0100
        /*0232*/ 	.byte	0x0a
	.zero		1


	//   ....[24]....
        /*0234*/ 	.word	0x000016a0
        /*0238*/ 	.word	0x000000ff
        /*023c*/ 	.word	0xfffffff8
        /*0240*/ 	.short	0x010a
        /*0242*/ 	.byte	0x2e
	.zero		1


	//   ....[25]....
        /*0244*/ 	.word	0x00001ae0
        /*0248*/ 	.word	0x00000003
        /*024c*/ 	.word	0x00000000
        /*0250*/ 	.short	0x010a
        /*0252*/ 	.byte	0x3f
	.zero		1


	//   ....[26]....
        /*0254*/ 	.word	0x00001b20
        /*0258*/ 	.word	0x00000003
        /*025c*/ 	.word	0x00000000
        /*0260*/ 	.short	0x010a
        /*0262*/ 	.byte	0x3f
	.zero		1


	//   ....[27]....
        /*0264*/ 	.word	0x00001c30
        /*0268*/ 	.word	0x00000003
        /*026c*/ 	.word	0x00000000
        /*0270*/ 	.short	0x010a
        /*0272*/ 	.byte	0x3f
	.zero		1


	//   ....[28]....
        /*0274*/ 	.word	0x00002570
        /*0278*/ 	.word	0x00000003
        /*027c*/ 	.word	0x00000000
        /*0280*/ 	.short	0x010a
        /*0282*/ 	.byte	0x3f
	.zero		1


	//   ....[29]....
        /*0284*/ 	.word	0x00002890
        /*0288*/ 	.word	0x0000000f
        /*028c*/ 	.word	0x00000000
        /*0290*/ 	.short	0x010a
        /*0292*/ 	.byte	0x3f
	.zero		1


	//   ....[30]....
        /*0294*/ 	.word	0x00002d50
        /*0298*/ 	.word	0x000000ff
        /*029c*/ 	.word	0x00000000
        /*02a0*/ 	.short	0x0101
        /*02a2*/ 	.byte	0x05
	.zero		1


	//   ....[31]....
        /*02a4*/ 	.word	0x00003020
        /*02a8*/ 	.word	0x0000000f
        /*02ac*/ 	.word	0x00000000
        /*02b0*/ 	.short	0x010a
        /*02b2*/ 	.byte	0x3f
	.zero		1


	//   ....[32]....
        /*02b4*/ 	.word	0x000037b0
        /*02b8*/ 	.word	0x000000ff
        /*02bc*/ 	.word	0x00000000
        /*02c0*/ 	.short	0x0101
        /*02c2*/ 	.byte	0x04
	.zero		1


	//   ....[33]....
        /*02c4*/ 	.word	0x00003a90
        /*02c8*/ 	.word	0x00000000
        /*02cc*/ 	.word	0x00000000
        /*02d0*/ 	.short	0x0101
        /*02d2*/ 	.byte	0x2d
	.zero		1


	//   ....[34]....
        /*02d4*/ 	.word	0x00003b50
        /*02d8*/ 	.word	0x000000ff
        /*02dc*/ 	.word	0x00000000
        /*02e0*/ 	.short	0x0101
        /*02e2*/ 	.byte	0x06
	.zero		1


	//   ....[35]....
        /*02e4*/ 	.word	0x00003bc0
        /*02e8*/ 	.word	0x000000ff
        /*02ec*/ 	.word	0x00000008
        /*02f0*/ 	.short	0x010a
        /*02f2*/ 	.byte	0x2e
	.zero		1


	//   ....[36]....
        /*02f4*/ 	.word	0x00007020
        /*02f8*/ 	.word	0x00000000
        /*02fc*/ 	.word	0x00000000
        /*0300*/ 	.short	0x0101
        /*0302*/ 	.byte	0x2d
	.zero		1


	//   ....[37]....
        /*0304*/ 	.word	0x00007b90
        /*0308*/ 	.word	0x00000006
        /*030c*/ 	.word	0x00000048
        /*0310*/ 	.short	0x010a
        /*0312*/ 	.byte	0x3f
	.zero		1


	//   ....[38]....
        /*0314*/ 	.word	0x00007f70
        /*0318*/ 	.word	0x00000003
        /*031c*/ 	.word	0x000000c8
        /*0320*/ 	.short	0x0101
        /*0322*/ 	.byte	0x3f
	.zero		1


	//   ....[39]....
        /*0324*/ 	.word	0x000086a0
        /*0328*/ 	.word	0x00000005
        /*032c*/ 	.word	0x00000000
        /*0330*/ 	.short	0x010a
        /*0332*/ 	.byte	0x3f
	.zero		1


	//   ....[40]....
        /*0334*/ 	.word	0x00008720
        /*0338*/ 	.word	0x00000007
        /*033c*/ 	.word	0x00000000
        /*0340*/ 	.short	0x010a
        /*0342*/ 	.byte	0x3f
	.zero		1


	//   ....[41]....
        /*0344*/ 	.word	0x000087b0
        /*0348*/ 	.word	0x00000006
        /*034c*/ 	.word	0x00000000
        /*0350*/ 	.short	0x010a
        /*0352*/ 	.byte	0x3f
	.zero		1


	//   ....[42]....
        /*0354*/ 	.word	0x00008840
        /*0358*/ 	.word	0x00000009
        /*035c*/ 	.word	0x00000000
        /*0360*/ 	.short	0x010a
        /*0362*/ 	.byte	0x3f
	.zero		1


	//   ....[43]....
        /*0364*/ 	.word	0x000088d0
        /*0368*/ 	.word	0x00000006
        /*036c*/ 	.word	0x00000000
        /*0370*/ 	.short	0x010a
        /*0372*/ 	.byte	0x3f
	.zero		1


	//   ....[44]....
        /*0374*/ 	.word	0x00008960
        /*0378*/ 	.word	0x00000009
        /*037c*/ 	.word	0x00000000
        /*0380*/ 	.short	0x010a
        /*0382*/ 	.byte	0x3f
	.zero		1


	//   ....[45]....
        /*0384*/ 	.word	0x000089f0
        /*0388*/ 	.word	0x00000008
        /*038c*/ 	.word	0x00000000
        /*0390*/ 	.short	0x010a
        /*0392*/ 	.byte	0x3f
	.zero		1


	//   ....[46]....
        /*0394*/ 	.word	0x00008a80
        /*0398*/ 	.word	0x0000000b
        /*039c*/ 	.word	0x00000000
        /*03a0*/ 	.short	0x010a
        /*03a2*/ 	.byte	0x3f
	.zero		1


	//   ....[47]....
        /*03a4*/ 	.word	0x00008b10
        /*03a8*/ 	.word	0x00000003
        /*03ac*/ 	.word	0x00000000
        /*03b0*/ 	.short	0x010a
        /*03b2*/ 	.byte	0x3f
	.zero		1


	//   ....[48]....
        /*03b4*/ 	.word	0x00008b80
        /*03b8*/ 	.word	0x00000003
        /*03bc*/ 	.word	0xfffffff8
        /*03c0*/ 	.short	0x010a
        /*03c2*/ 	.byte	0x3f
	.zero		1


	//   ....[49]....
        /*03c4*/ 	.word	0x00008c40
        /*03c8*/ 	.word	0x00000003
        /*03cc*/ 	.word	0x00000000
        /*03d0*/ 	.short	0x010a
        /*03d2*/ 	.byte	0x3f
	.zero		1


	//   ....[50]....
        /*03d4*/ 	.word	0x00008c90
        /*03d8*/ 	.word	0x00000003
        /*03dc*/ 	.word	0x00000000
        /*03e0*/ 	.short	0x010a
        /*03e2*/ 	.byte	0x3f
	.zero		1


	//   ....[51]....
        /*03e4*/ 	.word	0x00008ce0
        /*03e8*/ 	.word	0x0000000f
        /*03ec*/ 	.word	0x00000000
        /*03f0*/ 	.short	0x010a
        /*03f2*/ 	.byte	0x3f
	.zero		1


	//   ....[52]....
        /*03f4*/ 	.word	0x00008d40
        /*03f8*/ 	.word	0x00000005
        /*03fc*/ 	.word	0x00000008
        /*0400*/ 	.short	0x010a
        /*0402*/ 	.byte	0x3f
	.zero		1


	//   ....[53]....
        /*0404*/ 	.word	0x00008e10
        /*0408*/ 	.word	0x00000006
        /*040c*/ 	.word	0x00000048
        /*0410*/ 	.short	0x010a
        /*0412*/ 	.byte	0x3f
	.zero		1


	//   ....[54]....
        /*0414*/ 	.word	0x00008ee0
        /*0418*/ 	.word	0x00000005
        /*041c*/ 	.word	0x00000000
        /*0420*/ 	.short	0x010a
        /*0422*/ 	.byte	0x3f
	.zero		1


	//   ....[55]....
        /*0424*/ 	.word	0x00008f30
        /*0428*/ 	.word	0x00000007
        /*042c*/ 	.word	0x00000000
        /*0430*/ 	.short	0x010a
        /*0432*/ 	.byte	0x3f
	.zero		1


	//   ....[56]....
        /*0434*/ 	.word	0x00008f80
        /*0438*/ 	.word	0x00000006
        /*043c*/ 	.word	0x00000000
        /*0440*/ 	.short	0x010a
        /*0442*/ 	.byte	0x3f
	.zero		1


	//   ....[57]....
        /*0444*/ 	.word	0x00008fd0
        /*0448*/ 	.word	0x00000009
        /*044c*/ 	.word	0x00000000
        /*0450*/ 	.short	0x010a
        /*0452*/ 	.byte	0x3f
	.zero		1


	//   ....[58]....
        /*0454*/ 	.word	0x00009020
        /*0458*/ 	.word	0x00000006
        /*045c*/ 	.word	0x00000000
        /*0460*/ 	.short	0x010a
        /*0462*/ 	.byte	0x3f
	.zero		1


	//   ....[59]....
        /*0464*/ 	.word	0x00009070
        /*0468*/ 	.word	0x00000009
        /*046c*/ 	.word	0x00000000
        /*0470*/ 	.short	0x010a
        /*0472*/ 	.byte	0x3f
	.zero		1


	//   ....[60]....
        /*0474*/ 	.word	0x000090c0
        /*0478*/ 	.word	0x00000008
        /*047c*/ 	.word	0x00000000
        /*0480*/ 	.short	0x010a
        /*0482*/ 	.byte	0x3f
	.zero		1


	//   ....[61]....
        /*0484*/ 	.word	0x00009110
        /*0488*/ 	.word	0x0000000b
        /*048c*/ 	.word	0x00000000
        /*0490*/ 	.short	0x010a
        /*0492*/ 	.byte	0x3f
	.zero		1


	//----- nvinfo : EIATTR_NUM_MBARRIERS
	.align		4
.L_36:
        /*0494*/ 	.byte	0x03, 0x38
        /*0496*/ 	.short	0x0018


	//----- nvinfo : EIATTR_EXIT_INSTR_OFFSETS
	.align		4
        /*0498*/ 	.byte	0x04, 0x1c
        /*049a*/ 	.short	(.L_38 - .L_37)


	//   ....[0]....
.L_37:
        /*049c*/ 	.word	0x00001280


	//   ....[1]....
        /*04a0*/ 	.word	0x000012e0


	//   ....[2]....
        /*04a4*/ 	.word	0x00007630


	//   ....[3]....
        /*04a8*/ 	.word	0x00007660


	//   ....[4]....
        /*04ac*/ 	.word	0x00008b60


	//----- nvinfo : EIATTR_MAX_THREADS
	.align		4
.L_38:
        /*04b0*/ 	.byte	0x04, 0x05
        /*04b2*/ 	.short	(.L_40 - .L_39)
.L_39:
        /*04b4*/ 	.word	0x00000180
        /*04b8*/ 	.word	0x00000001
        /*04bc*/ 	.word	0x00000001


	//----- nvinfo : EIATTR_CRS_STACK_SIZE
	.align		4
.L_40:
        /*04c0*/ 	.byte	0x04, 0x1e
        /*04c2*/ 	.short	(.L_42 - .L_41)
.L_41:
        /*04c4*/ 	.word	0x00000000


	//----- nvinfo : EIATTR_CBANK_PARAM_SIZE
	.align		4
.L_42:
        /*04c8*/ 	.byte	0x03, 0x19
        /*04ca*/ 	.short	0x0470


	//----- nvinfo : EIATTR_PARAM_CBANK
	.align		4
        /*04cc*/ 	.byte	0x04, 0x0a
        /*04ce*/ 	.short	(.L_44 - .L_43)
	.align		4
.L_43:
        /*04d0*/ 	.word	index@(.nv.constant0._ZN7cutlass13device_kernelINS_4gemm6kernel13GemmUniversalIN4cute5tupleIJiiiiEEENS1_10collective13CollectiveMmaINS1_39MainloopSm90TmaGmmaRmemAWarpSpecializedILi9ENS5_IJNS4_1CILi1EEESB_SB_EEENS1_32KernelTmaWarpSpecializedPingpongEEENS5_IJNSA_ILi64EEENSA_ILi128EEESG_EEEaNS5_IJSB_llEEEaNS5_IJlSB_lEEENS4_8TiledMMAINS4_8MMA_AtomIJNS4_4SM904GMMA27MMA_64x128x32_S32S8S8_RS_TNEEEENS4_6LayoutISC_NS5_IJNSA_ILi0EEESR_SR_EEEEENS5_IJNS4_10UnderscoreESU_SU_EEEEENS4_13SM90_TMA_LOADENS4_14ComposedLayoutINS4_7SwizzleILi2ELi4ELi3EEENS4_18smem_ptr_flag_bitsILi8EEENSQ_INS5_IJSF_NSA_ILi8EEEEEENS5_IJSB_SF_EEEEEEENS4_9Copy_AtomIJNS4_39AutoVectorizingCopyWithAssumedAlignmentILi128EEEaEEENS4_8identityESX_NSY_INSZ_ILi3ELi4ELi3EEES12_NSQ_INS5_IJS13_SG_EEENS5_IJSG_SB_EEEEEEEvS1C_EENS_8epilogue10collective6detail29Sm90TmaWarpSpecializedAdapterINS1K_15DefaultEpilogueIaSJ_SJ_NS1J_6thread17LinearCombinationIaLi1EiiLNS1O_9ScaleType4KindE0ELNS_15FloatRoundStyleE2EaEENS1_15EpilogueDefaultEEEEEvvEEEEvNT_6ParamsE)
        /*04d4*/ 	.short	0x0210
        /*04d6*/ 	.short	0x0470


	//----- nvinfo : EIATTR_SW_WAR
	.align		4
.L_44:
        /*04d8*/ 	.byte	0x04, 0x36
        /*04da*/ 	.short	(.L_46 - .L_45)
.L_45:
        /*04dc*/ 	.word	0x00000008
.L_46:


//--------------------- .nv.callgraph             --------------------------
	.section	.nv.callgraph,"",@"SHT_CUDA_CALLGRAPH"
	.align	4
	.sectionentsize	8
	.align		4
        /*0000*/ 	.word	0x00000000
	.align		4
        /*0004*/ 	.word	0xffffffff
	.align		4
        /*0008*/ 	.word	index@(_ZN7cutlass13device_kernelINS_4gemm6kernel13GemmUniversalIN4cute5tupleIJiiiiEEENS1_10collective13CollectiveMmaINS1_39MainloopSm90TmaGmmaRmemAWarpSpecializedILi9ENS5_IJNS4_1CILi1EEESB_SB_EEENS1_32KernelTmaWarpSpecializedPingpongEEENS5_IJNSA_ILi64EEENSA_ILi128EEESG_EEEaNS5_IJSB_llEEEaNS5_IJlSB_lEEENS4_8TiledMMAINS4_8MMA_AtomIJNS4_4SM904GMMA27MMA_64x128x32_S32S8S8_RS_TNEEEENS4_6LayoutISC_NS5_IJNSA_ILi0EEESR_SR_EEEEENS5_IJNS4_10UnderscoreESU_SU_EEEEENS4_13SM90_TMA_LOADENS4_14ComposedLayoutINS4_7SwizzleILi2ELi4ELi3EEENS4_18smem_ptr_flag_bitsILi8EEENSQ_INS5_IJSF_NSA_ILi8EEEEEENS5_IJSB_SF_EEEEEEENS4_9Copy_AtomIJNS4_39AutoVectorizingCopyWithAssumedAlignmentILi128EEEaEEENS4_8identityESX_NSY_INSZ_ILi3ELi4ELi3EEES12_NSQ_INS5_IJS13_SG_EEENS5_IJSG_SB_EEEEEEEvS1C_EENS_8epilogue10collective6detail29Sm90TmaWarpSpecializedAdapterINS1K_15DefaultEpilogueIaSJ_SJ_NS1J_6thread17LinearCombinationIaLi1EiiLNS1O_9ScaleType4KindE0ELNS_15FloatRoundStyleE2EaEENS1_15EpilogueDefaultEEEEEvvEEEEvNT_6ParamsE)
	.align		4
        /*000c*/ 	.word	index@(__assertfail)
	.align		4
        /*0010*/ 	.word	0x00000000
	.align		4
        /*0014*/ 	.word	0xfffffffe
	.align		4
        /*0018*/ 	.word	0x00000000
	.align		4
        /*001c*/ 	.word	0xfffffffd
	.align		4
        /*0020*/ 	.word	0x00000000
	.align		4
        /*0024*/ 	.word	0xfffffffc


//--------------------- .nv.constant4             --------------------------
	.section	.nv.constant4,"a",@progbits
	.align	8
	.align		8
.nv.constant4:
        /*0000*/ 	.dword	__assertfail
	.align		8
        /*0008*/ 	.dword	__unnamed_1
	.align		8
        /*0010*/ 	.dword	__unnamed_2
	.align		8
        /*0018*/ 	.dword	_ZN40_INTERNAL_df989e6e_4_k_cu_f26f1f85_271814cuda3std3__45__cpo5beginE
	.align		8
        /*0020*/ 	.dword	_ZN40_INTERNAL_df989e6e_4_k_cu_f26f1f85_271814cuda3std3__45__cpo3endE
	.align		8
        /*0028*/ 	.dword	_ZN40_INTERNAL_df989e6e_4_k_cu_f26f1f85_271814cuda3std3__45__cpo6cbeginE
	.align		8
        /*0030*/ 	.dword	_ZN40_INTERNAL_df989e6e_4_k_cu_f26f1f85_271814cuda3std3__45__cpo4cendE
	.align		8
        /*0038*/ 	.dword	_ZN40_INTERNAL_df989e6e_4_k_cu_f26f1f85_271814cuda3std3__442_GLOBAL__N__df989e6e_4_k_cu_f26f1f85_271816ignoreE
	.align		8
        /*0040*/ 	.dword	_ZN40_INTERNAL_df989e6e_4_k_cu_f26f1f85_271814cuda3std3__419piecewise_constructE
	.align		8
        /*0048*/ 	.dword	_ZN40_INTERNAL_df989e6e_4_k_cu_f26f1f85_271814cuda3std3__48in_placeE
	.align		8
        /*0050*/ 	.dword	_ZN40_INTERNAL_df989e6e_4_k_cu_f26f1f85_271814cuda3std6ranges3__45__cpo4swapE
	.align		8
        /*0058*/ 	.dword	_ZN40_INTERNAL_df989e6e_4_k_cu_f26f1f85_271814cuda3std6ranges3__45__cpo9iter_moveE
	.align		8
        /*0060*/ 	.dword	_ZN40_INTERNAL_df989e6e_4_k_cu_f26f1f85_271814cute7productE
	.align		8
        /*0068*/ 	.dword	_ZN40_INTERNAL_df989e6e_4_k_cu_f26f1f85_271814cute1_E
	.align		8
        /*0070*/ 	.dword	$str$24
	.align		8
        /*0078*/ 	.dword	$str$25


//--------------------- .text._ZN7cutlass13device_kernelINS_4gemm6kernel13GemmUniversalIN4cute5tupleIJiiiiEEENS1_10collective13CollectiveMmaINS1_39MainloopSm90TmaGmmaRmemAWarpSpecializedILi9ENS5_IJNS4_1CILi1EEESB_SB_EEENS1_32KernelTmaWarpSpecializedPingpongEEENS5_IJNSA_ILi64EEENSA_ILi128EEESG_EEEaNS5_IJSB_llEEEaNS5_IJlSB_lEEENS4_8TiledMMAINS4_8MMA_AtomIJNS4_4SM904GMMA27MMA_64x128x32_S32S8S8_RS_TNEEEENS4_6LayoutISC_NS5_IJNSA_ILi0EEESR_SR_EEEEENS5_IJNS4_10UnderscoreESU_SU_EEEEENS4_13SM90_TMA_LOADENS4_14ComposedLayoutINS4_7SwizzleILi2ELi4ELi3EEENS4_18smem_ptr_flag_bitsILi8EEENSQ_INS5_IJSF_NSA_ILi8EEEEEENS5_IJSB_SF_EEEEEEENS4_9Copy_AtomIJNS4_39AutoVectorizingCopyWithAssumedAlignmentILi128EEEaEEENS4_8identityESX_NSY_INSZ_ILi3ELi4ELi3EEES12_NSQ_INS5_IJS13_SG_EEENS5_IJSG_SB_EEEEEEEvS1C_EENS_8epilogue10collective6detail29Sm90TmaWarpSpecializedAdapterINS1K_15DefaultEpilogueIaSJ_SJ_NS1J_6thread17LinearCombinationIaLi1EiiLNS1O_9ScaleType4KindE0ELNS_15FloatRoundStyleE2EaEENS1_15EpilogueDefaultEEEEEvvEEEEvNT_6ParamsE --------------------------
	.section	.text._ZN7cutlass13device_kernelINS_4gemm6kernel13GemmUniversalIN4cute5tupleIJiiiiEEENS1_10collective13CollectiveMmaINS1_39MainloopSm90TmaGmmaRmemAWarpSpecializedILi9ENS5_IJNS4_1CILi1EEESB_SB_EEENS1_32KernelTmaWarpSpecializedPingpongEEENS5_IJNSA_ILi64EEENSA_ILi128EEESG_EEEaNS5_IJSB_llEEEaNS5_IJlSB_lEEENS4_8TiledMMAINS4_8MMA_AtomIJNS4_4SM904GMMA27MMA_64x128x32_S32S8S8_RS_TNEEEENS4_6LayoutISC_NS5_IJNSA_ILi0EEESR_SR_EEEEENS5_IJNS4_10UnderscoreESU_SU_EEEEENS4_13SM90_TMA_LOADENS4_14ComposedLayoutINS4_7SwizzleILi2ELi4ELi3EEENS4_18smem_ptr_flag_bitsILi8EEENSQ_INS5_IJSF_NSA_ILi8EEEEEENS5_IJSB_SF_EEEEEEENS4_9Copy_AtomIJNS4_39AutoVectorizingCopyWithAssumedAlignmentILi128EEEaEEENS4_8identityESX_NSY_INSZ_ILi3ELi4ELi3EEES12_NSQ_INS5_IJS13_SG_EEENS5_IJSG_SB_EEEEEEEvS1C_EENS_8epilogue10collective6detail29Sm90TmaWarpSpecializedAdapterINS1K_15DefaultEpilogueIaSJ_SJ_NS1J_6thread17LinearCombinationIaLi1EiiLNS1O_9ScaleType4KindE0ELNS_15FloatRoundStyleE2EaEENS1_15EpilogueDefaultEEEEEvvEEEEvNT_6ParamsE,"ax",@progbits
	.align	128
.text._ZN7cutlass13device_kernelINS_4gemm6kernel13GemmUniversalIN4cute5tupleIJiiiiEEENS1_10collective13CollectiveMmaINS1_39MainloopSm90TmaGmmaRmemAWarpSpecializedILi9ENS5_IJNS4_1CILi1EEESB_SB_EEENS1_32KernelTmaWarpSpecializedPingpongEEENS5_IJNSA_ILi64EEENSA_ILi128EEESG_EEEaNS5_IJSB_llEEEaNS5_IJlSB_lEEENS4_8TiledMMAINS4_8MMA_AtomIJNS4_4SM904GMMA27MMA_64x128x32_S32S8S8_RS_TNEEEENS4_6LayoutISC_NS5_IJNSA_ILi0EEESR_SR_EEEEENS5_IJNS4_10UnderscoreESU_SU_EEEEENS4_13SM90_TMA_LOADENS4_14ComposedLayoutINS4_7SwizzleILi2ELi4ELi3EEENS4_18smem_ptr_flag_bitsILi8EEENSQ_INS5_IJSF_NSA_ILi8EEEEEENS5_IJSB_SF_EEEEEEENS4_9Copy_AtomIJNS4_39AutoVectorizingCopyWithAssumedAlignmentILi128EEEaEEENS4_8identityESX_NSY_INSZ_ILi3ELi4ELi3EEES12_NSQ_INS5_IJS13_SG_EEENS5_IJSG_SB_EEEEEEEvS1C_EENS_8epilogue10collective6detail29Sm90TmaWarpSpecializedAdapterINS1K_15DefaultEpilogueIaSJ_SJ_NS1J_6thread17LinearCombinationIaLi1EiiLNS1O_9ScaleType4KindE0ELNS_15FloatRoundStyleE2EaEENS1_15EpilogueDefaultEEEEEvvEEEEvNT_6ParamsE:
        .type           _ZN7cutlass13device_kernelINS_4gemm6kernel13GemmUniversalIN4cute5tupleIJiiiiEEENS1_10collective13CollectiveMmaINS1_39MainloopSm90TmaGmmaRmemAWarpSpecializedILi9ENS5_IJNS4_1CILi1EEESB_SB_EEENS1_32KernelTmaWarpSpecializedPingpongEEENS5_IJNSA_ILi64EEENSA_ILi128EEESG_EEEaNS5_IJSB_llEEEaNS5_IJlSB_lEEENS4_8TiledMMAINS4_8MMA_AtomIJNS4_4SM904GMMA27MMA_64x128x32_S32S8S8_RS_TNEEEENS4_6LayoutISC_NS5_IJNSA_ILi0EEESR_SR_EEEEENS5_IJNS4_10UnderscoreESU_SU_EEEEENS4_13SM90_TMA_LOADENS4_14ComposedLayoutINS4_7SwizzleILi2ELi4ELi3EEENS4_18smem_ptr_flag_bitsILi8EEENSQ_INS5_IJSF_NSA_ILi8EEEEEENS5_IJSB_SF_EEEEEEENS4_9Copy_AtomIJNS4_39AutoVectorizingCopyWithAssumedAlignmentILi128EEEaEEENS4_8identityESX_NSY_INSZ_ILi3ELi4ELi3EEES12_NSQ_INS5_IJS13_SG_EEENS5_IJSG_SB_EEEEEEEvS1C_EENS_8epilogue10collective6detail29Sm90TmaWarpSpecializedAdapterINS1K_15DefaultEpilogueIaSJ_SJ_NS1J_6thread17LinearCombinationIaLi1EiiLNS1O_9ScaleType4KindE0ELNS_15FloatRoundStyleE2EaEENS1_15EpilogueDefaultEEEEEvvEEEEvNT_6ParamsE,@function
        .size           _ZN7cutlass13device_kernelINS_4gemm6kernel13GemmUniversalIN4cute5tupleIJiiiiEEENS1_10collective13CollectiveMmaINS1_39MainloopSm90TmaGmmaRmemAWarpSpecializedILi9ENS5_IJNS4_1CILi1EEESB_SB_EEENS1_32KernelTmaWarpSpecializedPingpongEEENS5_IJNSA_ILi64EEENSA_ILi128EEESG_EEEaNS5_IJSB_llEEEaNS5_IJlSB_lEEENS4_8TiledMMAINS4_8MMA_AtomIJNS4_4SM904GMMA27MMA_64x128x32_S32S8S8_RS_TNEEEENS4_6LayoutISC_NS5_IJNSA_ILi0EEESR_SR_EEEEENS5_IJNS4_10UnderscoreESU_SU_EEEEENS4_13SM90_TMA_LOADENS4_14ComposedLayoutINS4_7SwizzleILi2ELi4ELi3EEENS4_18smem_ptr_flag_bitsILi8EEENSQ_INS5_IJSF_NSA_ILi8EEEEEENS5_IJSB_SF_EEEEEEENS4_9Copy_AtomIJNS4_39AutoVectorizingCopyWithAssumedAlignmentILi128EEEaEEENS4_8identityESX_NSY_INSZ_ILi3ELi4ELi3EEES12_NSQ_INS5_IJS13_SG_EEENS5_IJSG_SB_EEEEEEEvS1C_EENS_8epilogue10collective6detail29Sm90TmaWarpSpecializedAdapterINS1K_15DefaultEpilogueIaSJ_SJ_NS1J_6thread17LinearCombinationIaLi1EiiLNS1O_9ScaleType4KindE0ELNS_15FloatRoundStyleE2EaEENS1_15EpilogueDefaultEEEEEvvEEEEvNT_6ParamsE,(.L_x_227 - _ZN7cutlass13device_kernelINS_4gemm6kernel13GemmUniversalIN4cute5tupleIJiiiiEEENS1_10collective13CollectiveMmaINS1_39MainloopSm90TmaGmmaRmemAWarpSpecializedILi9ENS5_IJNS4_1CILi1EEESB_SB_EEENS1_32KernelTmaWarpSpecializedPingpongEEENS5_IJNSA_ILi64EEENSA_ILi128EEESG_EEEaNS5_IJSB_llEEEaNS5_IJlSB_lEEENS4_8TiledMMAINS4_8MMA_AtomIJNS4_4SM904GMMA27MMA_64x128x32_S32S8S8_RS_TNEEEENS4_6LayoutISC_NS5_IJNSA_ILi0EEESR_SR_EEEEENS5_IJNS4_10UnderscoreESU_SU_EEEEENS4_13SM90_TMA_LOADENS4_14ComposedLayoutINS4_7SwizzleILi2ELi4ELi3EEENS4_18smem_ptr_flag_bitsILi8EEENSQ_INS5_IJSF_NSA_ILi8EEEEEENS5_IJSB_SF_EEEEEEENS4_9Copy_AtomIJNS4_39AutoVectorizingCopyWithAssumedAlignmentILi128EEEaEEENS4_8identityESX_NSY_INSZ_ILi3ELi4ELi3EEES12_NSQ_INS5_IJS13_SG_EEENS5_IJSG_SB_EEEEEEEvS1C_EENS_8epilogue10collective6detail29Sm90TmaWarpSpecializedAdapterINS1K_15DefaultEpilogueIaSJ_SJ_NS1J_6thread17LinearCombinationIaLi1EiiLNS1O_9ScaleType4KindE0ELNS_15FloatRoundStyleE2EaEENS1_15EpilogueDefaultEEEEEvvEEEEvNT_6ParamsE)
        .other          _ZN7cutlass13device_kernelINS_4gemm6kernel13GemmUniversalIN4cute5tupleIJiiiiEEENS1_10collective13CollectiveMmaINS1_39MainloopSm90TmaGmmaRmemAWarpSpecializedILi9ENS5_IJNS4_1CILi1EEESB_SB_EEENS1_32KernelTmaWarpSpecializedPingpongEEENS5_IJNSA_ILi64EEENSA_ILi128EEESG_EEEaNS5_IJSB_llEEEaNS5_IJlSB_lEEENS4_8TiledMMAINS4_8MMA_AtomIJNS4_4SM904GMMA27MMA_64x128x32_S32S8S8_RS_TNEEEENS4_6LayoutISC_NS5_IJNSA_ILi0EEESR_SR_EEEEENS5_IJNS4_10UnderscoreESU_SU_EEEEENS4_13SM90_TMA_LOADENS4_14ComposedLayoutINS4_7SwizzleILi2ELi4ELi3EEENS4_18smem_ptr_flag_bitsILi8EEENSQ_INS5_IJSF_NSA_ILi8EEEEEENS5_IJSB_SF_EEEEEEENS4_9Copy_AtomIJNS4_39AutoVectorizingCopyWithAssumedAlignmentILi128EEEaEEENS4_8identityESX_NSY_INSZ_ILi3ELi4ELi3EEES12_NSQ_INS5_IJS13_SG_EEENS5_IJSG_SB_EEEEEEEvS1C_EENS_8epilogue10collective6detail29Sm90TmaWarpSpecializedAdapterINS1K_15DefaultEpilogueIaSJ_SJ_NS1J_6thread17LinearCombinationIaLi1EiiLNS1O_9ScaleType4KindE0ELNS_15FloatRoundStyleE2EaEENS1_15EpilogueDefaultEEEEEvvEEEEvNT_6ParamsE,@"STO_CUDA_ENTRY STV_DEFAULT"
_ZN7cutlass13device_kernelINS_4gemm6kernel13GemmUniversalIN4cute5tupleIJiiiiEEENS1_10collective13CollectiveMmaINS1_39MainloopSm90TmaGmmaRmemAWarpSpecializedILi9ENS5_IJNS4_1CILi1EEESB_SB_EEENS1_32KernelTmaWarpSpecializedPingpongEEENS5_IJNSA_ILi64EEENSA_ILi128EEESG_EEEaNS5_IJSB_llEEEaNS5_IJlSB_lEEENS4_8TiledMMAINS4_8MMA_AtomIJNS4_4SM904GMMA27MMA_64x128x32_S32S8S8_RS_TNEEEENS4_6LayoutISC_NS5_IJNSA_ILi0EEESR_SR_EEEEENS5_IJNS4_10UnderscoreESU_SU_EEEEENS4_13SM90_TMA_LOADENS4_14ComposedLayoutINS4_7SwizzleILi2ELi4ELi3EEENS4_18smem_ptr_flag_bitsILi8EEENSQ_INS5_IJSF_NSA_ILi8EEEEEENS5_IJSB_SF_EEEEEEENS4_9Copy_AtomIJNS4_39AutoVectorizingCopyWithAssumedAlignmentILi128EEEaEEENS4_8identityESX_NSY_INSZ_ILi3ELi4ELi3EEES12_NSQ_INS5_IJS13_SG_EEENS5_IJSG_SB_EEEEEEEvS1C_EENS_8epilogue10collective6detail29Sm90TmaWarpSpecializedAdapterINS1K_15DefaultEpilogueIaSJ_SJ_NS1J_6thread17LinearCombinationIaLi1EiiLNS1O_9ScaleType4KindE0ELNS_15FloatRoundStyleE2EaEENS1_15EpilogueDefaultEEEEEvvEEEEvNT_6ParamsE:
[----:B------:R-:W0:Y:S01]  /*0000*/  LDC R1, c[0x0][0x28] ;  /* 0x00000a00ff017b82 */ /* 0x000e220000000800 */
[----:B------:R-:W1:Y:S01]  /*0010*/  S2R R0, SR_TID.X ;  /* 0x0000000000007919 */ /* 0x000e620000002100 */
[----:B------:R-:W-:Y:S01]  /*0020*/  ELECT P0, URZ, PT ;  /* 0x00000000003f782f */ /* 0x000fe20003800000 */
[----:B------:R-:W-:Y:S01]  /*0030*/  BSSY B0, `(.L_x_0) ;  /* 0x0000014000007945 */ /* 0x000fe20003800000 */
[----:B-1----:R-:W-:-:S05]  /*0040*/  SHF.R.U32.HI R2, RZ, 0x5, R0 ;  /* 0x00000005ff027819 */ /* 0x002fca0000011600 */
[----:B------:R-:W1:Y:S02]  /*0050*/  SHFL.IDX PT, R3, R2, RZ, 0x1f ;  /* 0x00001fff02037589 */ /* 0x000e6400000e0000 */
[----:B-1----:R-:W-:Y:S02]  /*0060*/  R2UR UR4, R3 ;  /* 0x00000000030472ca */ /* 0x002fe400000e0000 */
[----:B------:R-:W-:-:S05]  /*0070*/  SHF.R.U32.HI R3, RZ, 0x7, R0 ;  /* 0x00000007ff037819 */ /* 0x000fca0000011600 */
[----:B------:R1:W2:Y:S06]  /*0080*/  SHFL.IDX PT, R4, R3, RZ, 0x1f ;  /* 0x00001fff03047589 */ /* 0x0002ac00000e0000 */
[----:B------:R-:W-:Y:S02]  /*0090*/  USHF.R.S32.HI UR5, URZ, 0x1f, UR4 ;  /* 0x0000001f3f057899 */ /* 0x000fe40008011404 */
[----:B------:R-:W-:Y:S02]  /*00a0*/  ISETP.NE.OR P0, PT, RZ, UR4, !P0 ;  /* 0x00000004ff007c0c */ /* 0x000fe4000c705670 */
[----:B------:R-:W-:-:S04]  /*00b0*/  ULEA.HI UR5, UR5, UR4, URZ, 0x2 ;  /* 0x0000000405057291 */ /* 0x000fc8000f8f103f */
[----:B------:R-:W-:-:S04]  /*00c0*/  ULOP3.LUT UR5, UR5, 0xfffffffc, URZ, 0xc0, !UPT ;  /* 0xfffffffc05057892 */ /* 0x000fc8000f8ec03f */
[----:B------:R-:W-:-:S03]  /*00d0*/  UIADD3 UR4, UR4, -UR5, URZ ;  /* 0x8000000504047290 */ /* 0x000fc6000fffe03f */
[----:B01----:R-:W-:Y:S09]  /*00e0*/  @P0 BRA `(.L_x_1) ;  /* 0x0000000000200947 */ /* 0x003ff20003800000 */
[----:B------:R-:W-:Y:S02]  /*00f0*/  ULDC.64 UR6, c[0x0][0x198] ;  /* 0x0000660000067ab9 */ /* 0x000fe40000000a00 */
[----:B------:R-:W-:Y:S02]  /*0100*/  UIADD3 UR8, UP0, UR6, 0xf0, URZ ;  /* 0x000000f006087890 */ /* 0x000fe4000ff1e03f */
[----:B------:R-:W-:Y:S02]  /*0110*/  UIADD3 UR6, UP1, UR6, 0x1f0, URZ ;  /* 0x000001f006067890 */ /* 0x000fe4000ff3e03f */
[----:B------:R-:W-:Y:S02]  /*0120*/  UIADD3.X UR9, URZ, UR7, URZ, UP0, !UPT ;  /* 0x000000073f097290 */ /* 0x000fe400087fe43f */
[----:B------:R-:W-:-:S07]  /*0130*/  UIADD3.X UR7, URZ, UR7, URZ, UP1, !UPT ;  /* 0x000000073f077290 */ /* 0x000fce0008ffe43f */
[----:B------:R0:W-:Y:S02]  /*0140*/  UTMACCTL.PF [UR8] ;  /* 0x00000000080079b9 */ /* 0x0001e40008040000 */
[----:B------:R0:W-:Y:S02]  /*0150*/  UTMACCTL.PF [UR6] ;  /* 0x00000000060079b9 */ /* 0x0001e40008040000 */
[----:B0-----:R-:W-:Y:S01]  /*0160*/  NOP ;  /* 0x0000000000007918 */ /* 0x001fe20000000000 */
.L_x_1:
[----:B------:R-:W-:Y:S05]  /*0170*/  BSYNC B0 ;  /* 0x0000000000007941 */ /* 0x000fea0003800000 */
.L_x_0:
[----:B------:R-:W0:Y:S01]  /*0180*/  SHFL.IDX PT, R5, R2, RZ, 0x1f ;  /* 0x00001fff02057589 */ /* 0x000e2200000e0000 */
[----:B--2---:R-:W-:Y:S01]  /*0190*/  R2UR UR13, R4 ;  /* 0x00000000040d72ca */ /* 0x004fe200000e0000 */
[----:B------:R-:W-:-:S04]  /*01a0*/  UISETP.NE.AND UP0, UPT, UR4, 0x3, UPT ;  /* 0x000000030400788c */ /* 0x000fc8000bf05270 */
[----:B------:R-:W-:-:S08]  /*01b0*/  UISETP.EQ.OR UP0, UPT, UR4, URZ, !UP0 ;  /* 0x0000003f0400728c */ /* 0x000fd0000c702670 */
[----:B------:R-:W-:Y:S02]  /*01c0*/  UIADD3 UR12, UR13, -0x1, URZ ;  /* 0xffffffff0d0c7890 */ /* 0x000fe4000fffe03f */
[----:B------:R-:W-:Y:S02]  /*01d0*/  UISETP.EQ.AND UP0, UPT, UR13, URZ, UP0 ;  /* 0x0000003f0d00728c */ /* 0x000fe40008702270 */
[----:B------:R-:W-:Y:S02]  /*01e0*/  UISETP.GE.U32.AND UP1, UPT, UR12, 0x2, UPT ;  /* 0x000000020c00788c */ /* 0x000fe4000bf26070 */
[----:B------:R-:W-:Y:S01]  /*01f0*/  USEL UR38, URZ, 0x1, !UP0 ;  /* 0x000000013f267887 */ /* 0x000fe2000c000000 */
[----:B0-----:R-:W-:-:S03]  /*0200*/  ISETP.NE.AND P0, PT, R5, RZ, PT ;  /* 0x000000ff0500720c */ /* 0x001fc60003f05270 */
[----:B------:R-:W-:-:S10]  /*0210*/  USEL UR38, UR38, 0x2, UP1 ;  /* 0x0000000226267887 */ /* 0x000fd40008800000 */
[----:B------:R-:W-:Y:S05]  /*0220*/  @P0 BRA `(.L_x_2) ;  /* 0x00000000008c0947 */ /* 0x000fea0003800000 */
[----:B------:R-:W-:Y:S01]  /*0230*/  ELECT P0, URZ, PT ;  /* 0x00000000003f782f */ /* 0x000fe20003800000 */
[----:B------:R-:W-:-:S12]  /*0240*/  BSSY B0, `(.L_x_2) ;  /* 0x0000021000007945 */ /* 0x000fd80003800000 */
[----:B------:R-:W-:Y:S05]  /*0250*/  @!P0 BRA `(.L_x_3) ;  /* 0x00000000007c8947 */ /* 0x000fea0003800000 */
[----:B------:R-:W0:Y:S01]  /*0260*/  S2UR UR6, SR_CgaCtaId ;  /* 0x00000000000679c3 */ /* 0x000e220000008800 */
[----:B------:R-:W-:Y:S01]  /*0270*/  UMOV UR5, 0x400 ;  /* 0x0000040000057882 */ /* 0x000fe20000000000 */
[----:B------:R-:W-:Y:S01]  /*0280*/  UMOV UR7, 0x1 ;  /* 0x0000000100077882 */ /* 0x000fe20000000000 */
[----:B------:R-:W-:Y:S02]  /*0290*/  UMOV UR8, 0x80 ;  /* 0x0000008000087882 */ /* 0x000fe40000000000 */
[----:B------:R-:W-:-:S04]  /*02a0*/  UIADD3 UR8, -UR8, 0x100000, URZ ;  /* 0x0010000008087890 */ /* 0x000fc8000fffe13f */
[----:B------:R-:W-:Y:S02]  /*02b0*/  USHF.L.U32 UR9, UR8, 0xb, URZ ;  /* 0x0000000b08097899 */ /* 0x000fe4000800063f */
[----:B------:R-:W-:Y:S02]  /*02c0*/  USHF.L.U32 UR8, UR8, 0x1, URZ ;  /* 0x0000000108087899 */ /* 0x000fe4000800063f */
[----:B0-----:R-:W-:Y:S02]  /*02d0*/  ULEA UR5, UR6, UR5, 0x18 ;  /* 0x0000000506057291 */ /* 0x001fe4000f8ec03f */
[----:B------:R-:W-:-:S04]  /*02e0*/  UIADD3 UR6, -UR7, 0x100000, URZ ;  /* 0x0010000007067890 */ /* 0x000fc8000fffe13f */
[----:B------:R-:W-:Y:S02]  /*02f0*/  USHF.L.U32 UR7, UR6, 0xb, URZ ;  /* 0x0000000b06077899 */ /* 0x000fe4000800063f */
[----:B------:R-:W-:Y:S01]  /*0300*/  USHF.L.U32 UR6, UR6, 0x1, URZ ;  /* 0x0000000106067899 */ /* 0x000fe2000800063f */
[----:B------:R-:W0:Y:S11]  /*0310*/  FENCE.VIEW.ASYNC.S ;  /* 0x00000000000073c6 */ /* 0x000e360000000000 */
[----:B0-----:R0:W1:Y:S01]  /*0320*/  SYNCS.EXCH.64 URZ, [UR5], UR6 ;  /* 0x00000006053f75b2 */ /* 0x0010620008000100 */
[----:B------:R0:W2:Y:S01]  /*0330*/  SYNCS.EXCH.64 URZ, [UR5+0x48], UR8 ;  /* 0x00004808053f75b2 */ /* 0x0000a20008000100 */
[----:B------:R0:W3:Y:S01]  /*0340*/  SYNCS.EXCH.64 URZ, [UR5+0x8], UR6 ;  /* 0x00000806053f75b2 */ /* 0x0000e20008000100 */
[----:B------:R0:W4:Y:S01]  /*0350*/  SYNCS.EXCH.64 URZ, [UR5+0x50], UR8 ;  /* 0x00005008053f75b2 */ /* 0x0001220008000100 */
[----:B------:R0:W0:Y:S01]  /*0360*/  SYNCS.EXCH.64 URZ, [UR5+0x10], UR6 ;  /* 0x00001006053f75b2 */ /* 0x0000220008000100 */
        /* <DEDUP_REMOVED lines=13> */
[----:B------:R-:W-:Y:S01]  /*0440*/  NOP ;  /* 0x0000000000007918 */ /* 0x000fe20000000000 */
.L_x_3:
[----:B0-----:R-:W-:Y:S05]  /*0450*/  BSYNC B0 ;  /* 0x0000000000007941 */ /* 0x001fea0003800000 */
.L_x_2:
[----:B------:R-:W0:Y:S01]  /*0460*/  SHFL.IDX PT, R5, R2, RZ, 0x1f ;  /* 0x00001fff02057589 */ /* 0x000e2200000e0000 */
[----:B------:R-:W-:Y:S01]  /*0470*/  ELECT P0, URZ, PT ;  /* 0x00000000003f782f */ /* 0x000fe20003800000 */
[----:B------:R-:W-:Y:S01]  /*0480*/  NOP ;  /* 0x0000000000007918 */ /* 0x000fe20000000000 */
[----:B------:R-:W-:Y:S01]  /*0490*/  ELECT P1, URZ, PT ;  /* 0x00000000003f782f */ /* 0x000fe20003820000 */
[----:B------:R-:W5:Y:S01]  /*04a0*/  SHFL.IDX PT, R4, R2, RZ, 0x1f ;  /* 0x00001fff02047589 */ /* 0x000f6200000e0000 */
[----:B------:R-:W-:Y:S01]  /*04b0*/  UMOV UR6, 0x20 ;  /* 0x0000002000067882 */ /* 0x000fe20000000000 */
[----:B------:R-:W-:Y:S01]  /*04c0*/  UMOV UR9, 0x80 ;  /* 0x0000008000097882 */ /* 0x000fe20000000000 */
[----:B------:R-:W-:Y:S01]  /*04d0*/  NOP ;  /* 0x0000000000007918 */ /* 0x000fe20000000000 */
[----:B------:R1:W2:Y:S01]  /*04e0*/  SHFL.IDX PT, R2, R3, RZ, 0x1f ;  /* 0x00001fff03027589 */ /* 0x0002a200000e0000 */
[----:B------:R-:W-:Y:S01]  /*04f0*/  ULDC.64 UR52, c[0x0][0x208] ;  /* 0x0000820000347ab9 */ /* 0x000fe20000000a00 */
[----:B-1----:R-:W-:-:S04]  /*0500*/  SHF.R.S32.HI R3, RZ, 0x1f, R0 ;  /* 0x0000001fff037819 */ /* 0x002fc80000011400 */
[----:B------:R-:W-:Y:S02]  /*0510*/  LEA.HI R3, R3, R0, RZ, 0x7 ;  /* 0x0000000003037211 */ /* 0x000fe400078f38ff */
[----:B0-----:R-:W-:Y:S02]  /*0520*/  ISETP.NE.OR P0, PT, R5, RZ, !P0 ;  /* 0x000000ff0500720c */ /* 0x001fe40004705670 */
[----:B------:R-:W-:Y:S02]  /*0530*/  LOP3.LUT R3, R3, 0xffffff80, RZ, 0xc0, !PT ;  /* 0xffffff8003037812 */ /* 0x000fe400078ec0ff */
[----:B-----5:R-:W-:-:S03]  /*0540*/  ISETP.NE.OR P1, PT, R4, RZ, !P1 ;  /* 0x000000ff0400720c */ /* 0x020fc60004f25670 */
[----:B------:R-:W-:Y:S01]  /*0550*/  IMAD.IADD R23, R0, 0x1, -R3 ;  /* 0x0000000100177824 */ /* 0x000fe200078e0a03 */
[----:B--2---:R-:W-:-:S05]  /*0560*/  R2UR UR46, R2 ;  /* 0x00000000022e72ca */ /* 0x004fca00000e0000 */
[----:B------:R-:W-:-:S04]  /*0570*/  VOTEU.ALL UP0, P0 ;  /* 0x00000000003f7886 */ /* 0x000fc80000000000 */
[----:B------:R-:W-:Y:S01]  /*0580*/  VOTEU.ALL UP1, P1 ;  /* 0x00000000003f7886 */ /* 0x000fe20000820000 */
[----:B------:R-:W0:Y:S01]  /*0590*/  @!UP0 S2UR UR8, SR_CgaCtaId ;  /* 0x00000000000889c3 */ /* 0x000e220000008800 */
[----:B------:R-:W-:Y:S01]  /*05a0*/  @!UP0 UMOV UR5, 0x400 ;  /* 0x0000040000058882 */ /* 0x000fe20000000000 */
[----:B------:R-:W-:-:S04]  /*05b0*/  @!UP0 UIADD3 UR6, -UR6, 0x100000, URZ ;  /* 0x0010000006068890 */ /* 0x000fc8000fffe13f */
[----:B------:R-:W-:Y:S02]  /*05c0*/  @!UP0 USHF.L.U32 UR7, UR6, 0xb, URZ ;  /* 0x0000000b06078899 */ /* 0x000fe4000800063f */
[----:B------:R-:W-:Y:S01]  /*05d0*/  @!UP0 USHF.L.U32 UR6, UR6, 0x1, URZ ;  /* 0x0000000106068899 */ /* 0x000fe2000800063f */
[----:B------:R-:W-:Y:S01]  /*05e0*/  @!UP1 UMOV UR10, 0x400 ;  /* 0x00000400000a9882 */ /* 0x000fe20000000000 */
[----:B------:R-:W-:Y:S01]  /*05f0*/  VOTEU.ALL UP2, P1 ;  /* 0x00000000003f7886 */ /* 0x000fe20000840000 */
[----:B------:R-:W-:Y:S01]  /*0600*/  VOTEU.ALL UP3, P1 ;  /* 0x00000000003f7886 */ /* 0x000fe20000860000 */
[----:B------:R-:W-:Y:S01]  /*0610*/  VOTEU.ALL UP4, P1 ;  /* 0x00000000003f7886 */ /* 0x000fe20000880000 */
[----:B------:R-:W1:Y:S01]  /*0620*/  @!UP1 S2UR UR11, SR_CgaCtaId ;  /* 0x00000000000b99c3 */ /* 0x000e620000008800 */
[----:B------:R-:W-:Y:S01]  /*0630*/  VOTEU.ALL UP5, P1 ;  /* 0x00000000003f7886 */ /* 0x000fe200008a0000 */
[----:B------:R-:W-:Y:S01]  /*0640*/  ISETP.NE.AND P1, PT, RZ, UR13, PT ;  /* 0x0000000dff007c0c */ /* 0x000fe2000bf25270 */
[----:B0-----:R-:W-:-:S02]  /*0650*/  @!UP0 ULEA UR5, UR8, UR5, 0x18 ;  /* 0x0000000508058291 */ /* 0x001fc4000f8ec03f */
[----:B------:R-:W-:-:S04]  /*0660*/  @!UP1 UIADD3 UR8, -UR9, 0x100000, URZ ;  /* 0x0010000009089890 */ /* 0x000fc8000fffe13f */
[----:B------:R-:W-:Y:S02]  /*0670*/  @!UP1 USHF.L.U32 UR9, UR8, 0xb, URZ ;  /* 0x0000000b08099899 */ /* 0x000fe4000800063f */
[----:B------:R-:W-:Y:S01]  /*0680*/  @!UP1 USHF.L.U32 UR8, UR8, 0x1, URZ ;  /* 0x0000000108089899 */ /* 0x000fe2000800063f */
[----:B------:R-:W-:Y:S01]  /*0690*/  VOTEU.ALL UP0, P0 ;  /* 0x00000000003f7886 */ /* 0x000fe20000000000 */
[----:B-1----:R-:W-:Y:S01]  /*06a0*/  @!UP1 ULEA UR10, UR11, UR10, 0x18 ;  /* 0x0000000a0b0a9291 */ /* 0x002fe2000f8ec03f */
[----:B------:R-:W-:Y:S01]  /*06b0*/  VOTEU.ALL UP1, P0 ;  /* 0x00000000003f7886 */ /* 0x000fe20000020000 */
[----:B------:R-:W0:Y:S02]  /*06c0*/  FENCE.VIEW.ASYNC.S ;  /* 0x00000000000073c6 */ /* 0x000e240000000000 */
[----:B0-----:R-:W3:Y:S02]  /*06d0*/  @!UP0 SYNCS.EXCH.64 URZ, [UR5+0xc0], UR6 ;  /* 0x0000c006053f85b2 */ /* 0x001ee40008000100 */
[----:B------:R0:W3:Y:S01]  /*06e0*/  @!UP1 SYNCS.EXCH.64 URZ, [UR5+0xc8], UR6 ;  /* 0x0000c806053f95b2 */ /* 0x0000e20008000100 */
[----:B------:R-:W-:Y:S01]  /*06f0*/  NOP ;  /* 0x0000000000007918 */ /* 0x000fe20000000000 */
[----:B0-----:R-:W-:-:S02]  /*0700*/  ULDC.64 UR6, c[0x0][0x598] ;  /* 0x0001660000067ab9 */ /* 0x001fc40000000a00 */
[----:B------:R-:W-:Y:S02]  /*0710*/  ISETP.NE.U32.AND P0, PT, RZ, UR6, PT ;  /* 0x00000006ff007c0c */ /* 0x000fe4000bf05070 */
[----:B------:R0:W3:Y:S02]  /*0720*/  @!UP2 SYNCS.EXCH.64 URZ, [UR10+0xa0], UR8 ;  /* 0x0000a0080a3fa5b2 */ /* 0x0000e40008000100 */
[----:B------:R-:W-:Y:S01]  /*0730*/  ISETP.NE.AND.EX P0, PT, RZ, UR7, PT, P0 ;  /* 0x00000007ff007c0c */ /* 0x000fe2000bf05300 */
[----:B------:R0:W3:Y:S01]  /*0740*/  @!UP3 SYNCS.EXCH.64 URZ, [UR10+0xa8], UR8 ;  /* 0x0000a8080a3fb5b2 */ /* 0x0000e20008000100 */
[----:B------:R0:W3:Y:S01]  /*0750*/  @!UP4 SYNCS.EXCH.64 URZ, [UR10+0xb0], UR8 ;  /* 0x0000b0080a3fc5b2 */ /* 0x0000e20008000100 */
[----:B------:R0:W3:Y:S01]  /*0760*/  @!UP5 SYNCS.EXCH.64 URZ, [UR10+0xb8], UR8 ;  /* 0x0000b8080a3fd5b2 */ /* 0x0000e20008000100 */
[----:B------:R-:W-:Y:S01]  /*0770*/  NOP ;  /* 0x0000000000007918 */ /* 0x000fe20000000000 */
[----:B---34-:R-:W-:Y:S08]  /*0780*/  BAR.SYNC.DEFER_BLOCKING 0x0 ;  /* 0x0000000000007b1d */ /* 0x018ff00000010000 */
[----:B0-----:R-:W-:Y:S05]  /*0790*/  @!P0 BRA `(.L_x_4) ;  /* 0x00000000001c8947 */ /* 0x001fea0003800000 */
[----:B------:R-:W0:Y:S02]  /*07a0*/  LDC.64 R2, c[0x0][0x598] ;  /* 0x00016600ff027b82 */ /* 0x000e240000000a00 */
[----:B0-----:R-:W2:Y:S02]  /*07b0*/  LDG.E.64 R2, desc[UR52][R2.64] ;  /* 0x0000003402027981 */ /* 0x001ea4000c1e1b00 */
[----:B--2---:R-:W-:-:S04]  /*07c0*/  ISETP.NE.U32.AND P0, PT, R2, RZ, PT ;  /* 0x000000ff0200720c */ /* 0x004fc80003f05070 */
[----:B------:R-:W-:-:S13]  /*07d0*/  ISETP.NE.AND.EX P0, PT, R3, RZ, PT, P0 ;  /* 0x000000ff0300720c */ /* 0x000fda0003f05300 */
[----:B------:R-:W-:Y:S05]  /*07e0*/  @!P0 BRA `(.L_x_4) ;  /* 0x0000000000088947 */ /* 0x000fea0003800000 */
[----:B------:R1:W5:Y:S01]  /*07f0*/  LD.E R88, desc[UR52][R2.64] ;  /* 0x0000003402587980 */ /* 0x000362000c101900 */
[----:B------:R-:W-:Y:S05]  /*0800*/  BRA `(.L_x_5) ;  /* 0x0000000000247947 */ /* 0x000fea0003800000 */
.L_x_4:
[----:B------:R-:W-:Y:S02]  /*0810*/  ULDC.64 UR6, c[0x0][0x588] ;  /* 0x0001620000067ab9 */ /* 0x000fe40000000a00 */
[----:B------:R-:W-:-:S04]  /*0820*/  ISETP.NE.U32.AND P0, PT, RZ, UR6, PT ;  /* 0x00000006ff007c0c */ /* 0x000fc8000bf05070 */
[----:B------:R-:W-:-:S13]  /*0830*/  ISETP.NE.AND.EX P0, PT, RZ, UR7, PT, P0 ;  /* 0x00000007ff007c0c */ /* 0x000fda000bf05300 */
[----:B------:R-:W-:Y:S05]  /*0840*/  @!P0 BRA `(.L_x_6) ;  /* 0x00000000000c8947 */ /* 0x000fea0003800000 */
[----:B------:R-:W0:Y:S02]  /*0850*/  LDC.64 R88, c[0x0][0x588] ;  /* 0x00016200ff587b82 */ /* 0x000e240000000a00 */
[----:B0-----:R0:W5:Y:S01]  /*0860*/  LDG.E R88, desc[UR52][R88.64] ;  /* 0x0000003458587981 */ /* 0x001162000c1e1900 */
[----:B------:R-:W-:Y:S05]  /*0870*/  BRA `(.L_x_5) ;  /* 0x0000000000087947 */ /* 0x000fea0003800000 */
.L_x_6:
[----:B------:R-:W-:Y:S02]  /*0880*/  ULDC UR5, c[0x0][0x580] ;  /* 0x0001600000057ab9 */ /* 0x000fe40000000800 */
[----:B------:R-:W-:-:S07]  /*0890*/  IMAD.U32 R88, RZ, RZ, UR5 ;  /* 0x00000005ff587e24 */ /* 0x000fce000f8e00ff */
.L_x_5:
[----:B------:R-:W-:Y:S02]  /*08a0*/  ULDC.64 UR6, c[0x0][0x5a0] ;  /* 0x0001680000067ab9 */ /* 0x000fe40000000a00 */
[----:B------:R-:W-:-:S04]  /*08b0*/  ISETP.NE.U32.AND P0, PT, RZ, UR6, PT ;  /* 0x00000006ff007c0c */ /* 0x000fc8000bf05070 */
[----:B------:R-:W-:-:S13]  /*08c0*/  ISETP.NE.AND.EX P0, PT, RZ, UR7, PT, P0 ;  /* 0x00000007ff007c0c */ /* 0x000fda000bf05300 */
[----:B------:R-:W-:Y:S05]  /*08d0*/  @!P0 BRA `(.L_x_7) ;  /* 0x00000000001c8947 */ /* 0x000fea0003800000 */
[----:B-1----:R-:W1:Y:S02]  /*08e0*/  LDC.64 R2, c[0x0][0x5a0] ;  /* 0x00016800ff027b82 */ /* 0x002e640000000a00 */
[----:B-1----:R-:W2:Y:S02]  /*08f0*/  LDG.E.64 R2, desc[UR52][R2.64] ;  /* 0x0000003402027981 */ /* 0x002ea4000c1e1b00 */
[----:B--2---:R-:W-:-:S04]  /*0900*/  ISETP.NE.U32.AND P0, PT, R2, RZ, PT ;  /* 0x000000ff0200720c */ /* 0x004fc80003f05070 */
[----:B------:R-:W-:-:S13]  /*0910*/  ISETP.NE.AND.EX P0, PT, R3, RZ, PT, P0 ;  /* 0x000000ff0300720c */ /* 0x000fda0003f05300 */
[----:B------:R-:W-:Y:S05]  /*0920*/  @!P0 BRA `(.L_x_7) ;  /* 0x0000000000088947 */ /* 0x000fea0003800000 */
[----:B0-----:R2:W5:Y:S01]  /*0930*/  LD.E R89, desc[UR52][R2.64] ;  /* 0x0000003402597980 */ /* 0x001562000c101900 */
[----:B------:R-:W-:Y:S05]  /*0940*/  BRA `(.L_x_8) ;  /* 0x0000000000247947 */ /* 0x000fea0003800000 */
.L_x_7:
[----:B------:R-:W-:Y:S02]  /*0950*/  ULDC.64 UR6, c[0x0][0x590] ;  /* 0x0001640000067ab9 */ /* 0x000fe40000000a00 */
[----:B------:R-:W-:-:S04]  /*0960*/  ISETP.NE.U32.AND P0, PT, RZ, UR6, PT ;  /* 0x00000006ff007c0c */ /* 0x000fc8000bf05070 */
[----:B------:R-:W-:-:S13]  /*0970*/  ISETP.NE.AND.EX P0, PT, RZ, UR7, PT, P0 ;  /* 0x00000007ff007c0c */ /* 0x000fda000bf05300 */
[----:B------:R-:W-:Y:S05]  /*0980*/  @!P0 BRA `(.L_x_9) ;  /* 0x00000000000c8947 */ /* 0x000fea0003800000 */
[----:B-1----:R-:W0:Y:S02]  /*0990*/  LDC.64 R2, c[0x0][0x590] ;  /* 0x00016400ff027b82 */ /* 0x002e240000000a00 */
[----:B0-----:R0:W5:Y:S01]  /*09a0*/  LDG.E R89, desc[UR52][R2.64] ;  /* 0x0000003402597981 */ /* 0x001162000c1e1900 */
[----:B------:R-:W-:Y:S05]  /*09b0*/  BRA `(.L_x_8) ;  /* 0x0000000000087947 */ /* 0x000fea0003800000 */
.L_x_9:
[----:B------:R-:W-:Y:S02]  /*09c0*/  ULDC UR5, c[0x0][0x584] ;  /* 0x0001610000057ab9 */ /* 0x000fe40000000800 */
[----:B0-----:R-:W-:-:S07]  /*09d0*/  IMAD.U32 R89, RZ, RZ, UR5 ;  /* 0x00000005ff597e24 */ /* 0x001fce000f8e00ff */
.L_x_8:
[----:B012---:R-:W0:Y:S01]  /*09e0*/  LDC R2, c[0x0][0x65c] ;  /* 0x00019700ff027b82 */ /* 0x007e220000000800 */
[----:B------:R-:W1:Y:S01]  /*09f0*/  S2R R12, SR_CTAID.Y ;  /* 0x00000000000c7919 */ /* 0x000e620000002600 */
[----:B------:R-:W-:Y:S01]  /*0a00*/  UISETP.NE.AND UP0, UPT, UR13, 0x2, UPT ;  /* 0x000000020d00788c */ /* 0x000fe2000bf05270 */
[----:B------:R-:W-:Y:S01]  /*0a10*/  IMAD.MOV.U32 R5, RZ, RZ, RZ ;  /* 0x000000ffff057224 */ /* 0x000fe200078e00ff */
[----:B------:R-:W-:Y:S01]  /*0a20*/  ULDC UR5, c[0x0][0x28c] ;  /* 0x0000a30000057ab9 */ /* 0x000fe20000000800 */
[----:B------:R-:W2:Y:S01]  /*0a30*/  S2R R4, SR_CTAID.X ;  /* 0x0000000000047919 */ /* 0x000ea20000002500 */
[----:B------:R-:W-:Y:S02]  /*0a40*/  UIADD3 UR5, UR5, 0x7f, URZ ;  /* 0x0000007f05057890 */ /* 0x000fe4000fffe03f */
[----:B------:R-:W-:Y:S01]  /*0a50*/  PLOP3.LUT P0, PT, PT, PT, UP0, 0x80, 0x0 ;  /* 0x000000000000781c */ /* 0x000fe20003f0f008 */
[----:B------:R-:W-:Y:S01]  /*0a60*/  UMOV UR36, URZ ;  /* 0x0000003f00247c82 */ /* 0x000fe20008000000 */
[----:B------:R-:W-:Y:S01]  /*0a70*/  USHF.R.S32.HI UR8, URZ, 0x1f, UR5 ;  /* 0x0000001f3f087899 */ /* 0x000fe20008011405 */
[----:B------:R-:W-:Y:S01]  /*0a80*/  UMOV UR37, URZ ;  /* 0x0000003f00257c82 */ /* 0x000fe20008000000 */
[----:B------:R-:W-:-:S02]  /*0a90*/  ULDC.64 UR10, c[0x0][0x650] ;  /* 0x00019400000a7ab9 */ /* 0x000fc40000000a00 */
[----:B------:R-:W-:-:S04]  /*0aa0*/  ULEA.HI UR8, UR8, UR5, URZ, 0x7 ;  /* 0x0000000508087291 */ /* 0x000fc8000f8f383f */
[----:B------:R-:W-:Y:S01]  /*0ab0*/  USHF.R.S32.HI UR39, URZ, 0x7, UR8 ;  /* 0x000000073f277899 */ /* 0x000fe20008011408 */
[----:B0-----:R-:W-:-:S04]  /*0ac0*/  ISETP.NE.AND P2, PT, R2, 0x1, PT ;  /* 0x000000010200780c */ /* 0x001fc80003f45270 */
[----:B------:R-:W-:-:S09]  /*0ad0*/  P2R R3, PR, RZ, 0x4 ;  /* 0x00000004ff037803 */ /* 0x000fd20000000000 */
[----:B------:R-:W2:Y:S01]  /*0ae0*/  @P2 LDC R17, c[0x0][0x10] ;  /* 0x00000400ff112b82 */ /* 0x000ea20000000800 */
[----:B-1----:R-:W-:Y:S02]  /*0af0*/  @P2 IMAD.MOV.U32 R6, RZ, RZ, R12 ;  /* 0x000000ffff062224 */ /* 0x002fe400078e000c */
[----:B------:R-:W-:-:S05]  /*0b00*/  @P2 IMAD.MOV.U32 R7, RZ, RZ, RZ ;  /* 0x000000ffff072224 */ /* 0x000fca00078e00ff */
[----:B------:R-:W0:Y:S01]  /*0b10*/  @!P2 LDC R3, c[0x0][0xc] ;  /* 0x00000300ff03ab82 */ /* 0x000e220000000800 */
[----:B------:R-:W-:Y:S01]  /*0b20*/  ULDC UR6, c[0x0][0xc] ;  /* 0x0000030000067ab9 */ /* 0x000fe20000000800 */
[----:B------:R-:W-:Y:S01]  /*0b30*/  ULDC UR7, c[0x0][0x10] ;  /* 0x0000040000077ab9 */ /* 0x000fe20000000800 */
[----:B------:R-:W-:Y:S01]  /*0b40*/  ULDC UR5, c[0x0][0x14] ;  /* 0x0000050000057ab9 */ /* 0x000fe20000000800 */
[----:B------:R-:W-:-:S04]  /*0b50*/  UIMAD.WIDE.U32 UR6, UR6, UR7, URZ ;  /* 0x00000007060672a5 */ /* 0x000fc8000f8e003f */
[----:B------:R-:W-:Y:S02]  /*0b60*/  UIMAD.WIDE.U32 UR50, UR6, UR5, URZ ;  /* 0x00000005063272a5 */ /* 0x000fe4000f8e003f */
[----:B------:R-:W-:-:S04]  /*0b70*/  UIMAD UR40, UR7, UR5, URZ ;  /* 0x00000005072872a4 */ /* 0x000fc8000f8e023f */
[----:B------:R-:W-:Y:S01]  /*0b80*/  UIADD3 UR40, UR51, UR40, URZ ;  /* 0x0000002833287290 */ /* 0x000fe2000fffe03f */
[----:B--2---:R-:W-:-:S04]  /*0b90*/  @P2 IMAD.WIDE.U32 R16, R4, R17, R6 ;  /* 0x0000001104102225 */ /* 0x004fc800078e0006 */
[----:B0-----:R-:W-:-:S04]  /*0ba0*/  @!P2 IMAD.WIDE.U32 R6, R3, R12, R4 ;  /* 0x0000000c0306a225 */ /* 0x001fc800078e0004 */
[----:B------:R-:W-:Y:S02]  /*0bb0*/  @P2 IMAD.MOV.U32 R3, RZ, RZ, RZ ;  /* 0x000000ffff032224 */ /* 0x000fe400078e00ff */
[----:B------:R-:W-:Y:S02]  /*0bc0*/  @!P2 IMAD.MOV.U32 R16, RZ, RZ, R6 ;  /* 0x000000ffff10a224 */ /* 0x000fe400078e0006 */
[----:B------:R-:W-:Y:S02]  /*0bd0*/  @P2 IMAD.IADD R17, R17, 0x1, R3 ;  /* 0x0000000111112824 */ /* 0x000fe400078e0203 */
[----:B------:R-:W-:Y:S01]  /*0be0*/  @!P2 IMAD.MOV.U32 R17, RZ, RZ, R7 ;  /* 0x000000ffff11a224 */ /* 0x000fe200078e0007 */
[----:B------:R-:W-:Y:S06]  /*0bf0*/  @P0 BRA `(.L_x_10) ;  /* 0x0000000000200947 */ /* 0x000fec0003800000 */
[----:B------:R-:W-:Y:S01]  /*0c00*/  UISETP.GE.U32.AND UP0, UPT, UR39, 0x9, UPT ;  /* 0x000000092700788c */ /* 0x000fe2000bf06070 */
[----:B------:R-:W-:Y:S01]  /*0c10*/  IADD3 R16, P0, R16, UR50, RZ ;  /* 0x0000003210107c10 */ /* 0x000fe2000ff1e0ff */
[----:B------:R-:W-:Y:S01]  /*0c20*/  UIMAD.WIDE.U32 UR6, UR39, 0x38e38e39, URZ ;  /* 0x38e38e39270678a5 */ /* 0x000fe2000f8e003f */
[----:B------:R-:W-:Y:S02]  /*0c30*/  UMOV UR37, URZ ;  /* 0x0000003f00257c82 */ /* 0x000fe40008000000 */
[----:B------:R-:W-:Y:S01]  /*0c40*/  IADD3.X R17, R17, UR40, RZ, P0, !PT ;  /* 0x0000002811117c10 */ /* 0x000fe200087fe4ff */
[----:B------:R-:W-:-:S04]  /*0c50*/  USHF.R.U32.HI UR6, URZ, 0x1, UR7 ;  /* 0x000000013f067899 */ /* 0x000fc80008011607 */
[----:B------:R-:W-:Y:S02]  /*0c60*/  UIMAD UR36, UR6, -0x9, UR39 ;  /* 0xfffffff7062478a4 */ /* 0x000fe4000f8e0227 */
[----:B------:R-:W-:-:S12]  /*0c70*/  @UP0 ULOP3.LUT UR37, UR6, 0x1, URZ, 0xc0, !UPT ;  /* 0x0000000106250892 */ /* 0x000fd8000f8ec03f */
.L_x_10:
[----:B------:R-:W-:Y:S01]  /*0c80*/  ISETP.GE.U32.AND P0, PT, R16, UR10, PT ;  /* 0x0000000a10007c0c */ /* 0x000fe2000bf06070 */
[----:B------:R-:W-:Y:S01]  /*0c90*/  IMAD.MOV.U32 R22, RZ, RZ, -0x1 ;  /* 0xffffffffff167424 */ /* 0x000fe200078e00ff */
[----:B------:R-:W-:Y:S01]  /*0ca0*/  PRMT R3, RZ, 0x7610, R3 ;  /* 0x00007610ff037816 */ /* 0x000fe20000000003 */
[----:B------:R-:W-:Y:S01]  /*0cb0*/  IMAD.MOV.U32 R19, RZ, RZ, -0x1 ;  /* 0xffffffffff137424 */ /* 0x000fe200078e00ff */
[----:B------:R-:W-:Y:S01]  /*0cc0*/  ISETP.GE.U32.AND.EX P0, PT, R17, UR11, PT, P0 ;  /* 0x0000000b11007c0c */ /* 0x000fe2000bf06100 */
[----:B------:R-:W-:-:S12]  /*0cd0*/  IMAD.MOV.U32 R18, RZ, RZ, -0x1 ;  /* 0xffffffffff127424 */ /* 0x000fd800078e00ff */
[----:B------:R-:W-:Y:S05]  /*0ce0*/  @P0 BRA `(.L_x_11) ;  /* 0x0000000400580947 */ /* 0x000fea0003800000 */
[----:B------:R-:W0:Y:S01]  /*0cf0*/  LDC.64 R14, c[0x0][0x628] ;  /* 0x00018a00ff0e7b82 */ /* 0x000e220000000a00 */
[----:B------:R-:W-:Y:S02]  /*0d00*/  IMAD.MOV.U32 R6, RZ, RZ, R16 ;  /* 0x000000ffff067224 */ /* 0x000fe400078e0010 */
[----:B------:R-:W-:-:S05]  /*0d10*/  IMAD.MOV.U32 R7, RZ, RZ, R17 ;  /* 0x000000ffff077224 */ /* 0x000fca00078e0011 */
[----:B------:R-:W1:Y:S08]  /*0d20*/  LDC R18, c[0x0][0x630] ;  /* 0x00018c00ff127b82 */ /* 0x000e700000000800 */
[----:B------:R-:W2:Y:S01]  /*0d30*/  LDC.64 R20, c[0x0][0x620] ;  /* 0x00018800ff147b82 */ /* 0x000ea20000000a00 */
[----:B0-----:R-:W-:-:S04]  /*0d40*/  ISETP.NE.U32.AND P0, PT, R14, RZ, PT ;  /* 0x000000ff0e00720c */ /* 0x001fc80003f05070 */
[----:B------:R-:W-:-:S13]  /*0d50*/  ISETP.NE.AND.EX P0, PT, R15, RZ, PT, P0 ;  /* 0x000000ff0f00720c */ /* 0x000fda0003f05300 */
[----:B-12---:R-:W-:Y:S05]  /*0d60*/  @!P0 BRA `(.L_x_12) ;  /* 0x0000000000288947 */ /* 0x006fea0003800000 */
[----:B------:R-:W0:Y:S02]  /*0d70*/  LDC R3, c[0x0][0x634] ;  /* 0x00018d00ff037b82 */ /* 0x000e240000000800 */
[----:B0-----:R-:W-:-:S05]  /*0d80*/  IADD3 R3, P0, R16, R3, RZ ;  /* 0x0000000310037210 */ /* 0x001fca0007f1e0ff */
[----:B------:R-:W-:-:S04]  /*0d90*/  IMAD.X R13, RZ, RZ, R17, P0 ;  /* 0x000000ffff0d7224 */ /* 0x000fc800000e0611 */
[----:B------:R-:W-:-:S04]  /*0da0*/  IMAD.WIDE.U32 R6, R13, R14, RZ ;  /* 0x0000000e0d067225 */ /* 0x000fc800078e00ff */
[----:B------:R-:W-:-:S04]  /*0db0*/  IMAD.WIDE.U32 R8, P0, R3, R15, R6 ;  /* 0x0000000f03087225 */ /* 0x000fc80007800006 */
[----:B------:R-:W-:-:S04]  /*0dc0*/  IMAD.WIDE.U32 R6, R3, R14, RZ ;  /* 0x0000000e03067225 */ /* 0x000fc800078e00ff */
[----:B------:R-:W-:Y:S01]  /*0dd0*/  IMAD.X R11, RZ, RZ, RZ, P0 ;  /* 0x000000ffff0b7224 */ /* 0x000fe200000e06ff */
[----:B------:R-:W-:Y:S01]  /*0de0*/  IADD3 RZ, P0, R7, R8, RZ ;  /* 0x0000000807ff7210 */ /* 0x000fe20007f1e0ff */
[----:B------:R-:W-:-:S04]  /*0df0*/  IMAD.MOV.U32 R10, RZ, RZ, R9 ;  /* 0x000000ffff0a7224 */ /* 0x000fc800078e0009 */
[----:B------:R-:W-:-:S08]  /*0e00*/  IMAD.WIDE.U32.X R6, R13, R15, R10, P0 ;  /* 0x0000000f0d067225 */ /* 0x000fd000000e040a */
.L_x_12:
[-CC-:B------:R-:W-:Y:S01]  /*0e10*/  SHF.R.U64 R28, R6, R18.reuse, R7.reuse ;  /* 0x00000012061c7219 */ /* 0x180fe20000001207 */
[----:B------:R-:W0:Y:S01]  /*0e20*/  LDC R10, c[0x0][0x618] ;  /* 0x00018600ff0a7b82 */ /* 0x000e220000000800 */
[----:B------:R-:W-:Y:S01]  /*0e30*/  SHF.R.U32.HI R5, RZ, R18, R7 ;  /* 0x00000012ff057219 */ /* 0x000fe20000011607 */
[----:B------:R-:W-:Y:S01]  /*0e40*/  ULDC UR5, c[0x0][0x150] ;  /* 0x0000540000057ab9 */ /* 0x000fe20000000800 */
[----:B------:R-:W-:Y:S02]  /*0e50*/  IADD3 R9, P0, RZ, -R28, RZ ;  /* 0x8000001cff097210 */ /* 0x000fe40007f1e0ff */
[----:B------:R-:W-:-:S03]  /*0e60*/  I2FP.F32.U32 R3, R4 ;  /* 0x0000000400037245 */ /* 0x000fc60000201000 */
[----:B------:R-:W1:Y:S01]  /*0e70*/  LDC.64 R24, c[0x0][0x640] ;  /* 0x00019000ff187b82 */ /* 0x000e620000000a00 */
[----:B------:R-:W-:Y:S02]  /*0e80*/  IMAD.X R11, RZ, RZ, ~R5, P0 ;  /* 0x000000ffff0b7224 */ /* 0x000fe400000e0e05 */
[----:B------:R-:W-:Y:S01]  /*0e90*/  FMUL R3, R3, UR5 ;  /* 0x0000000503037c20 */ /* 0x000fe20008400000 */
[----:B------:R-:W-:Y:S01]  /*0ea0*/  IMAD.WIDE.U32 R6, R9, R20, R16 ;  /* 0x0000001409067225 */ /* 0x000fe200078e0010 */
[----:B------:R-:W-:-:S03]  /*0eb0*/  ULDC UR5, c[0x0][0x154] ;  /* 0x0000550000057ab9 */ /* 0x000fc60000000800 */
[----:B------:R-:W-:Y:S01]  /*0ec0*/  IMAD R8, R11, R20, RZ ;  /* 0x000000140b087224 */ /* 0x000fe200078e02ff */
[----:B------:R-:W2:Y:S01]  /*0ed0*/  LDC R5, c[0x0][0x144] ;  /* 0x00005100ff057b82 */ /* 0x000ea20000000800 */
[----:B------:R-:W3:Y:S02]  /*0ee0*/  F2I.U32.TRUNC.NTZ R3, R3 ;  /* 0x0000000300037305 */ /* 0x000ee4000020f000 */
[----:B------:R-:W-:-:S04]  /*0ef0*/  IMAD R9, R9, R21, R8 ;  /* 0x0000001509097224 */ /* 0x000fc800078e0208 */
[----:B------:R-:W-:Y:S01]  /*0f00*/  IMAD.IADD R7, R7, 0x1, R9 ;  /* 0x0000000107077824 */ /* 0x000fe200078e0209 */
[----:B------:R-:W4:Y:S01]  /*0f10*/  LDC R18, c[0x0][0x608] ;  /* 0x00018200ff127b82 */ /* 0x000f220000000800 */
[----:B------:R-:W-:-:S03]  /*0f20*/  IMAD.MOV.U32 R9, RZ, RZ, -0x1 ;  /* 0xffffffffff097424 */ /* 0x000fc600078e00ff */
[----:B0-----:R-:W-:Y:S02]  /*0f30*/  SHF.R.U64 R14, R6, R10, R7 ;  /* 0x0000000a060e7219 */ /* 0x001fe40000001207 */
[----:B------:R-:W-:Y:S02]  /*0f40*/  I2FP.F32.U32 R6, R12 ;  /* 0x0000000c00067245 */ /* 0x000fe40000201000 */
[----:B------:R-:W0:Y:S01]  /*0f50*/  LDC R20, c[0x0][0x658] ;  /* 0x00019600ff147b82 */ /* 0x000e220000000800 */
[----:B-1----:R-:W-:Y:S01]  /*0f60*/  ISETP.NE.U32.AND P0, PT, R24, RZ, PT ;  /* 0x000000ff1800720c */ /* 0x002fe20003f05070 */
[----:B---3--:R-:W-:Y:S02]  /*0f70*/  IMAD.MOV R8, RZ, RZ, -R3 ;  /* 0x000000ffff087224 */ /* 0x008fe400078e0a03 */
[----:B------:R-:W-:Y:S01]  /*0f80*/  FMUL R6, R6, UR5 ;  /* 0x0000000506067c20 */ /* 0x000fe20008400000 */
[----:B------:R-:W-:Y:S02]  /*0f90*/  SHF.R.U32.HI R7, RZ, R10, R7 ;  /* 0x0000000aff077219 */ /* 0x000fe40000011607 */
[----:B------:R-:W-:Y:S01]  /*0fa0*/  ISETP.NE.AND.EX P0, PT, R25, RZ, PT, P0 ;  /* 0x000000ff1900720c */ /* 0x000fe20003f05300 */
[----:B------:R1:W3:Y:S01]  /*0fb0*/  F2I.U32.TRUNC.NTZ R13, R6 ;  /* 0x00000006000d7305 */ /* 0x0002e2000020f000 */
[----:B------:R-:W1:Y:S01]  /*0fc0*/  LDC R15, c[0x0][0x148] ;  /* 0x00005200ff0f7b82 */ /* 0x000e620000000800 */
[----:B--2---:R-:W-:-:S07]  /*0fd0*/  IMAD R3, R5, R8, R4 ;  /* 0x0000000805037224 */ /* 0x004fce00078e0204 */
[----:B------:R-:W2:Y:S01]  /*0fe0*/  LDC R21, c[0x0][0x600] ;  /* 0x00018000ff157b82 */ /* 0x000ea20000000800 */
[-CC-:B----4-:R-:W-:Y:S02]  /*0ff0*/  SHF.R.U64 R30, R14, R18.reuse, R7.reuse ;  /* 0x000000120e1e7219 */ /* 0x190fe40000001207 */
[----:B------:R-:W-:Y:S01]  /*1000*/  SHF.R.U32.HI R5, RZ, R18, R7 ;  /* 0x00000012ff057219 */ /* 0x000fe20000011607 */
[----:B------:R-:W-:-:S04]  /*1010*/  IMAD.MOV.U32 R7, RZ, RZ, 0x1 ;  /* 0x00000001ff077424 */ /* 0x000fc800078e00ff */
[----:B------:R-:W4:Y:S01]  /*1020*/  LDC R22, c[0x0][0x648] ;  /* 0x00019200ff167b82 */ /* 0x000f220000000800 */
[-C--:B0-----:R-:W-:Y:S02]  /*1030*/  SHF.L.U32 R4, R9, R20.reuse, RZ ;  /* 0x0000001409047219 */ /* 0x081fe400000006ff */
[--C-:B------:R-:W-:Y:S02]  /*1040*/  SHF.R.U64 R18, R30, R20, R5.reuse ;  /* 0x000000141e127219 */ /* 0x100fe40000001205 */
[----:B------:R-:W-:Y:S02]  /*1050*/  LOP3.LUT R11, RZ, R4, RZ, 0x33, !PT ;  /* 0x00000004ff0b7212 */ /* 0x000fe400078e33ff */
[-C--:B------:R-:W-:Y:S01]  /*1060*/  SHF.R.U32.HI R5, RZ, R20.reuse, R5 ;  /* 0x00000014ff057219 */ /* 0x080fe20000011605 */
[----:B------:R-:W0:Y:S01]  /*1070*/  LDC R27, c[0x0][0x638] ;  /* 0x00018e00ff1b7b82 */ /* 0x000e220000000800 */
[----:B------:R-:W-:Y:S01]  /*1080*/  SHF.L.U32 R10, R7, R20, RZ ;  /* 0x00000014070a7219 */ /* 0x000fe200000006ff */
[----:B------:R-:W-:-:S06]  /*1090*/  IMAD.MOV.U32 R4, RZ, RZ, R18 ;  /* 0x000000ffff047224 */ /* 0x000fcc00078e0012 */
[----:B------:R-:W0:Y:S01]  /*10a0*/  LDC R26, c[0x0][0x610] ;  /* 0x00018400ff1a7b82 */ /* 0x000e220000000800 */
[----:B-1-3--:R-:W-:Y:S05]  /*10b0*/  @!P0 BRA `(.L_x_13) ;  /* 0x0000000000288947 */ /* 0x00afea0003800000 */
[----:B------:R-:W1:Y:S02]  /*10c0*/  LDC R9, c[0x0][0x64c] ;  /* 0x00019300ff097b82 */ /* 0x000e640000000800 */
[----:B-1----:R-:W-:-:S05]  /*10d0*/  IADD3 R9, P0, R18, R9, RZ ;  /* 0x0000000912097210 */ /* 0x002fca0007f1e0ff */
        /* <DEDUP_REMOVED lines=8> */
.L_x_13:
[----:B----4-:R-:W-:Y:S01]  /*1160*/  SHF.R.U64 R4, R4, R22, R5 ;  /* 0x0000001604047219 */ /* 0x010fe20000001205 */
[----:B--2---:R-:W-:Y:S01]  /*1170*/  VIADD R5, R21, 0xffffffff ;  /* 0xffffffff15057836 */ /* 0x004fe20000000000 */
[----:B------:R-:W-:Y:S01]  /*1180*/  LOP3.LUT R11, R30, R11, RZ, 0xc0, !PT ;  /* 0x0000000b1e0b7212 */ /* 0x000fe200078ec0ff */
[----:B------:R-:W-:Y:S02]  /*1190*/  IMAD.MOV R13, RZ, RZ, -R13 ;  /* 0x000000ffff0d7224 */ /* 0x000fe400078e0a0d */
[----:B------:R-:W-:Y:S01]  /*11a0*/  IMAD.MOV R6, RZ, RZ, -R4 ;  /* 0x000000ffff067224 */ /* 0x000fe200078e0a04 */
[----:B------:R-:W-:Y:S01]  /*11b0*/  LOP3.LUT R5, R14, R5, RZ, 0xc0, !PT ;  /* 0x000000050e057212 */ /* 0x000fe200078ec0ff */
[----:B------:R-:W-:Y:S02]  /*11c0*/  IMAD R10, R10, R4, R11 ;  /* 0x000000040a0a7224 */ /* 0x000fe400078e020b */
[----:B------:R-:W-:Y:S02]  /*11d0*/  @P2 IMAD R3, R15, R13, R12 ;  /* 0x0000000d0f032224 */ /* 0x000fe400078e020c */
[----:B0-----:R-:W-:-:S02]  /*11e0*/  IMAD R4, R6, R27, R18 ;  /* 0x0000001b06047224 */ /* 0x001fc400078e0212 */
[----:B------:R-:W-:Y:S02]  /*11f0*/  IMAD R22, R10, R26, R3 ;  /* 0x0000001a0a167224 */ /* 0x000fe400078e0203 */
[----:B------:R-:W-:Y:S02]  /*1200*/  IMAD R5, R4, R21, R5 ;  /* 0x0000001504057224 */ /* 0x000fe400078e0205 */
[----:B------:R-:W-:Y:S02]  /*1210*/  IMAD.MOV.U32 R3, RZ, RZ, 0x1 ;  /* 0x00000001ff037424 */ /* 0x000fe400078e00ff */
[----:B------:R-:W-:Y:S01]  /*1220*/  IMAD.MOV.U32 R18, RZ, RZ, R28 ;  /* 0x000000ffff127224 */ /* 0x000fe200078e001c */
[----:B------:R-:W-:Y:S02]  /*1230*/  SEL R19, R5, R22, !P2 ;  /* 0x0000001605137207 */ /* 0x000fe40005000000 */
[----:B------:R-:W-:-:S07]  /*1240*/  SEL R22, R22, R5, !P2 ;  /* 0x0000000516167207 */ /* 0x000fce0005000000 */
.L_x_11:
[----:B------:R-:W-:Y:S05]  /*1250*/  @!P1 BRA `(.L_x_14) ;  /* 0x0000006000f89947 */ /* 0x000fea0003800000 */
[----:B------:R-:W-:-:S06]  /*1260*/  UISETP.GT.U32.AND UP0, UPT, UR12, 0x1, UPT ;  /* 0x000000010c00788c */ /* 0x000fcc000bf04070 */
[----:B------:R-:W-:-:S13]  /*1270*/  PLOP3.LUT P0, PT, PT, PT, UP0, 0x80, 0x0 ;  /* 0x000000000000781c */ /* 0x000fda0003f0f008 */
[----:B------:R-:W-:Y:S05]  /*1280*/  @P0 EXIT ;  /* 0x000000000000094d */ /* 0x000fea0003800000 */
.L_x_15:
[----:B------:R-:W-:-:S08]  /*1290*/  NOP ;  /* 0x0000000000007918 */ /* 0x000fd00000000000 */
[----:B------:R-:W0:Y:S02]  /*12a0*/  USETMAXREG.TRY_ALLOC.CTAPOOL UP0, 0xe8 ;  /* 0x000000e8000079c8 */ /* 0x000e240008000600 */
[----:B0-----:R-:W-:-:S13]  /*12b0*/  PLOP3.LUT P0, PT, PT, PT, UP0, 0x80, 0x0 ;  /* 0x000000000000781c */ /* 0x001fda0003f0f008 */
[----:B------:R-:W-:Y:S05]  /*12c0*/  @!P0 BRA `(.L_x_15) ;  /* 0xfffffffc00f08947 */ /* 0x000fea000383ffff */
[----:B------:R-:W-:-:S13]  /*12d0*/  LOP3.LUT P0, RZ, R3, 0xff, RZ, 0xc0, !PT ;  /* 0x000000ff03ff7812 */ /* 0x000fda000780c0ff */
[----:B------:R-:W-:Y:S05]  /*12e0*/  @!P0 EXIT ;  /* 0x000000000000894d */ /* 0x000fea0003800000 */
[----:B------:R-:W-:Y:S01]  /*12f0*/  SHF.R.S32.HI R0, RZ, 0x1f, R23 ;  /* 0x0000001fff007819 */ /* 0x000fe20000011417 */
[----:B------:R-:W0:Y:S01]  /*1300*/  S2UR UR4, SR_CgaCtaId ;  /* 0x00000000000479c3 */ /* 0x000e220000008800 */
[----:B------:R-:W-:Y:S01]  /*1310*/  UIADD3 UR5, UR46, -0x1, URZ ;  /* 0xffffffff2e057890 */ /* 0x000fe2000fffe03f */
[----:B------:R-:W-:Y:S01]  /*1320*/  IMAD.MOV.U32 R99, RZ, RZ, 0x70 ;  /* 0x00000070ff637424 */ /* 0x000fe200078e00ff */
[CC--:B------:R-:W-:Y:S01]  /*1330*/  LEA.HI R3, R0.reuse, R23.reuse, RZ, 0x2 ;  /* 0x0000001700037211 */ /* 0x0c0fe200078f10ff */
[----:B------:R-:W-:Y:S01]  /*1340*/  UMOV UR44, 0x400 ;  /* 0x00000400002c7882 */ /* 0x000fe20000000000 */
[----:B------:R-:W-:Y:S01]  /*1350*/  LEA.HI R4, R0, R23, RZ, 0x5 ;  /* 0x0000001700047211 */ /* 0x000fe200078f28ff */
[----:B------:R-:W-:Y:S01]  /*1360*/  UISETP.NE.AND UP0, UPT, UR5, URZ, UPT ;  /* 0x0000003f0500728c */ /* 0x000fe2000bf05270 */
[----:B------:R-:W-:Y:S01]  /*1370*/  LOP3.LUT R0, R3, 0xfffffffc, RZ, 0xc0, !PT ;  /* 0xfffffffc03007812 */ /* 0x000fe200078ec0ff */
[----:B------:R-:W1:Y:S01]  /*1380*/  LDC R97, c[0x0][0x658] ;  /* 0x00019600ff617b82 */ /* 0x000e620000000800 */
[--C-:B------:R-:W-:Y:S01]  /*1390*/  SHF.R.S32.HI R90, RZ, 0x2, R3.reuse ;  /* 0x00000002ff5a7819 */ /* 0x100fe20000011403 */
[----:B------:R-:W-:Y:S01]  /*13a0*/  ULDC UR6, c[0x0][0x284] ;  /* 0x0000a10000067ab9 */ /* 0x000fe20000000800 */
[----:B------:R-:W-:Y:S01]  /*13b0*/  SHF.R.S32.HI R3, RZ, 0x1f, R3 ;  /* 0x0000001fff037819 */ /* 0x000fe20000011403 */
[----:B------:R-:W-:Y:S01]  /*13c0*/  IMAD.IADD R0, R23, 0x1, -R0 ;  /* 0x0000000117007824 */ /* 0x000fe200078e0a00 */
[----:B------:R-:W-:Y:S01]  /*13d0*/  SHF.R.S32.HI R5, RZ, 0x5, R4 ;  /* 0x00000005ff057819 */ /* 0x000fe20000011404 */
[----:B------:R-:W-:Y:S01]  /*13e0*/  UIADD3 UR41, UR39, -0x1, URZ ;  /* 0xffffffff27297890 */ /* 0x000fe2000fffe03f */
[----:B------:R-:W-:Y:S01]  /*13f0*/  LEA.HI R4, R3, R90, RZ, 0x3 ;  /* 0x0000005a03047211 */ /* 0x000fe200078f18ff */
[----:B------:R-:W-:Y:S01]  /*1400*/  IMAD.SHL.U32 R3, R0, 0x100, RZ ;  /* 0x0000010000037824 */ /* 0x000fe200078e00ff */
[----:B------:R-:W2:Y:S01]  /*1410*/  LDC R96, c[0x0][0x600] ;  /* 0x00018000ff607b82 */ /* 0x000ea20000000800 */
[----:B------:R-:W-:Y:S01]  /*1420*/  IMAD.SHL.U32 R94, R5, 0x10, RZ ;  /* 0x00000010055e7824 */ /* 0x000fe200078e00ff */
[----:B------:R-:W-:Y:S01]  /*1430*/  LOP3.LUT R91, R4, 0xfffffff8, RZ, 0xc0, !PT ;  /* 0xfffffff8045b7812 */ /* 0x000fe200078ec0ff */
[----:B------:R-:W-:Y:S01]  /*1440*/  IMAD.SHL.U32 R92, R0, 0x2, RZ ;  /* 0x00000002005c7824 */ /* 0x000fe200078e00ff */
[----:B------:R-:W-:Y:S01]  /*1450*/  LOP3.LUT R3, R3, 0x100, RZ, 0xc0, !PT ;  /* 0x0000010003037812 */ /* 0x000fe200078ec0ff */
[----:B------:R-:W-:Y:S01]  /*1460*/  USHF.L.U32 UR42, UR39, 0x1, URZ ;  /* 0x00000001272a7899 */ /* 0x000fe2000800063f */
[----:B------:R-:W-:Y:S01]  /*1470*/  LOP3.LUT R6, R5, 0x1, RZ, 0xc0, !PT ;  /* 0x0000000105067812 */ /* 0x000fe200078ec0ff */
[----:B------:R-:W-:Y:S01]  /*1480*/  IMAD.IADD R90, R90, 0x1, -R91 ;  /* 0x000000015a5a7824 */ /* 0x000fe200078e0a5b */
[----:B------:R-:W-:Y:S01]  /*1490*/  SHF.R.U32.HI R7, RZ, 0x3, R3 ;  /* 0x00000003ff077819 */ /* 0x000fe20000011603 */
[----:B------:R-:W3:Y:S01]  /*14a0*/  LDC R95, c[0x0][0x288] ;  /* 0x0000a200ff5f7b82 */ /* 0x000ee20000000800 */
[----:B------:R-:W-:Y:S01]  /*14b0*/  LOP3.LUT R4, R3, 0x30, R94, 0xf8, !PT ;  /* 0x0000003003047812 */ /* 0x000fe200078ef85e */
[----:B0-----:R-:W-:Y:S01]  /*14c0*/  ULEA UR44, UR4, UR44, 0x18 ;  /* 0x0000002c042c7291 */ /* 0x001fe2000f8ec03f */
[----:B------:R-:W-:Y:S01]  /*14d0*/  LEA.HI R3, R0, R0, RZ, 0x1 ;  /* 0x0000000000037211 */ /* 0x000fe200078f08ff */
[----:B------:R-:W-:Y:S01]  /*14e0*/  USHF.L.U32 UR4, UR5, 0x3, URZ ;  /* 0x0000000305047899 */ /* 0x000fe2000800063f */
[----:B------:R-:W-:Y:S01]  /*14f0*/  LOP3.LUT R4, R4, R7, RZ, 0x3c, !PT ;  /* 0x0000000704047212 */ /* 0x000fe200078e3cff */
[----:B------:R-:W-:Y:S01]  /*1500*/  USEL UR5, URZ, 0x1, UP0 ;  /* 0x000000013f057887 */ /* 0x000fe20008000000 */
[----:B------:R-:W-:Y:S01]  /*1510*/  ISETP.NE.U32.AND P0, PT, R6, 0x1, PT ;  /* 0x000000010600780c */ /* 0x000fe20003f05070 */
[----:B------:R-:W-:Y:S01]  /*1520*/  IMAD.SHL.U32 R3, R3, 0x100, RZ ;  /* 0x0000010003037824 */ /* 0x000fe200078e00ff */
[--C-:B------:R-:W-:Y:S01]  /*1530*/  SHF.R.S32.HI R91, RZ, 0x1f, R90.reuse ;  /* 0x0000001fff5b7819 */ /* 0x100fe2000001145a */
[----:B------:R-:W-:Y:S01]  /*1540*/  IMAD.MOV.U32 R6, RZ, RZ, 0x1 ;  /* 0x00000001ff067424 */ /* 0x000fe200078e00ff */
[--C-:B------:R-:W-:Y:S01]  /*1550*/  IADD3 R94, -R94, UR6, -R90.reuse ;  /* 0x000000065e5e7c10 */ /* 0x100fe2000fffe95a */
[----:B------:R-:W-:Y:S01]  /*1560*/  UIADD3 UR45, UR44, 0xa0, URZ ;  /* 0x000000a02c2d7890 */ /* 0x000fe2000fffe03f */
[----:B------:R-:W-:Y:S01]  /*1570*/  LOP3.LUT R3, R3, 0xfffffe00, RZ, 0xc0, !PT ;  /* 0xfffffe0003037812 */ /* 0x000fe200078ec0ff */
[----:B------:R-:W-:Y:S01]  /*1580*/  ULOP3.LUT UR4, UR4, 0x8, URZ, 0xc0, !UPT ;  /* 0x0000000804047892 */ /* 0x000fe2000f8ec03f */
[----:B--2---:R-:W-:Y:S01]  /*1590*/  VIADD R96, R96, 0xffffffff ;  /* 0xffffffff60607836 */ /* 0x004fe20000000000 */
[----:B------:R-:W-:Y:S01]  /*15a0*/  SEL R99, R99, 0x90, !P0 ;  /* 0x0000009063637807 */ /* 0x000fe20004000000 */
[----:B------:R-:W-:Y:S01]  /*15b0*/  IMAD.U32 R106, RZ, RZ, UR5 ;  /* 0x00000005ff6a7e24 */ /* 0x000fe2000f8e00ff */
[----:B------:R-:W-:Y:S01]  /*15c0*/  IADD3 R3, R4, R3, R90 ;  /* 0x0000000304037210 */ /* 0x000fe20007ffe05a */
[----:B------:R-:W-:Y:S01]  /*15d0*/  IMAD.MOV.U32 R4, RZ, RZ, -0x1 ;  /* 0xffffffffff047424 */ /* 0x000fe200078e00ff */
[----:B------:R-:W-:Y:S01]  /*15e0*/  SHF.R.S32.HI R93, RZ, 0x1f, R92 ;  /* 0x0000001fff5d7819 */ /* 0x000fe2000001145c */
[----:B------:R-:W-:Y:S01]  /*15f0*/  IMAD.WIDE R90, R5, 0x10, R90 ;  /* 0x00000010055a7825 */ /* 0x000fe200078e025a */
[----:B------:R-:W-:-:S02]  /*1600*/  USHF.L.U64.HI UR43, UR50, 0x1, UR40 ;  /* 0x00000001322b7899 */ /* 0x000fc40008010228 */
[-C--:B-1----:R-:W-:Y:S01]  /*1610*/  SHF.L.U32 R4, R4, R97.reuse, RZ ;  /* 0x0000006104047219 */ /* 0x082fe200000006ff */
[----:B---3--:R-:W-:Y:S01]  /*1620*/  IMAD R95, R0, -0x2, R95 ;  /* 0xfffffffe005f7824 */ /* 0x008fe200078e025f */
[----:B------:R-:W-:Y:S01]  /*1630*/  SHF.L.U32 R97, R6, R97, RZ ;  /* 0x0000006106617219 */ /* 0x000fe200000006ff */
[----:B------:R-:W-:Y:S01]  /*1640*/  VIADD R104, R3, 0x800 ;  /* 0x0000080003687836 */ /* 0x000fe20000000000 */
[----:B------:R-:W-:Y:S01]  /*1650*/  LOP3.LUT R98, RZ, R4, RZ, 0x33, !PT ;  /* 0x00000004ff627212 */ /* 0x000fe200078e33ff */
[----:B------:R-:W-:Y:S02]  /*1660*/  ULEA UR46, UR46, UR45, 0x3 ;  /* 0x0000002d2e2e7291 */ /* 0x000fe4000f8e183f */
[----:B------:R-:W-:Y:S02]  /*1670*/  ULOP3.LUT UR47, UR4, 0x8, URZ, 0x3c, !UPT ;  /* 0x00000008042f7892 */ /* 0x000fe4000f8e3c3f */
[----:B------:R-:W-:-:S12]  /*1680*/  ULOP3.LUT UR48, UR4, 0x18, URZ, 0x3c, !UPT ;  /* 0x0000001804307892 */ /* 0x000fd8000f8e3c3f */
.L_x_178:
[----:B------:R-:W-:-:S04]  /*1690*/  SHF.L.U32 R0, R106, 0x1f, RZ ;  /* 0x0000001f6a007819 */ /* 0x000fc800000006ff */
[----:B------:R-:W0:Y:S02]  /*16a0*/  SYNCS.PHASECHK.TRANS64.TRYWAIT P0, [UR46+-0x8], R0 ;  /* 0xfffff800ff0075a7 */ /* 0x000e24000800016e */
[----:B0---4-:R-:W-:Y:S05]  /*16b0*/  @!P0 BRA `(.L_x_16) ;  /* 0x00000074002c8947 */ /* 0x011fea0003800000 */
.L_x_207:
[----:B------:R-:W-:-:S04]  /*16c0*/  UIADD3 UR4, UR44, 0x800, URZ ;  /* 0x000008002c047890 */ /* 0x000fc8000fffe03f */
[----:B------:R-:W-:-:S06]  /*16d0*/  ULOP3.LUT UP0, URZ, UR4, 0x1bf, URZ, 0xc0, !UPT ;  /* 0x000001bf043f7892 */ /* 0x000fcc000f80c03f */
[----:B------:R-:W-:-:S13]  /*16e0*/  PLOP3.LUT P0, PT, PT, PT, UP0, 0x80, 0x0 ;  /* 0x000000000000781c */ /* 0x000fda0003f0f008 */
[----:B------:R-:W-:Y:S05]  /*16f0*/  @!P0 BRA `(.L_x_17) ;  /* 0x0000000000408947 */ /* 0x000fea0003800000 */
[----:B0-----:R-:W-:Y:S01]  /*1700*/  MOV R0, 0x0 ;  /* 0x0000000000007802 */ /* 0x001fe20000000f00 */
[----:B------:R-:W-:Y:S01]  /*1710*/  ULDC.64 UR4, c[0x4][0x70] ;  /* 0x01001c0000047ab9 */ /* 0x000fe20000000a00 */
[----:B------:R-:W-:Y:S01]  /*1720*/  ULDC.64 UR6, c[0x4][0x8] ;  /* 0x0100020000067ab9 */ /* 0x000fe20000000a00 */
[----:B------:R-:W-:Y:S01]  /*1730*/  IMAD.U32 R4, RZ, RZ, UR4 ;  /* 0x00000004ff047e24 */ /* 0x000fe2000f8e00ff */
[----:B------:R0:W1:Y:S01]  /*1740*/  LDC.64 R14, c[0x4][R0] ;  /* 0x01000000000e7b82 */ /* 0x0000620000000a00 */
[----:B------:R-:W-:Y:S01]  /*1750*/  IMAD.U32 R5, RZ, RZ, UR5 ;  /* 0x00000005ff057e24 */ /* 0x000fe2000f8e00ff */
[----:B------:R-:W-:Y:S01]  /*1760*/  ULDC.64 UR4, c[0x4][0x78] ;  /* 0x01001e0000047ab9 */ /* 0x000fe20000000a00 */
[----:B------:R-:W-:Y:S02]  /*1770*/  IMAD.U32 R10, RZ, RZ, UR6 ;  /* 0x00000006ff0a7e24 */ /* 0x000fe4000f8e00ff */
[----:B------:R-:W-:Y:S02]  /*1780*/  IMAD.U32 R6, RZ, RZ, UR4 ;  /* 0x00000004ff067e24 */ /* 0x000fe4000f8e00ff */
[----:B------:R-:W-:-:S02]  /*1790*/  IMAD.U32 R7, RZ, RZ, UR5 ;  /* 0x00000005ff077e24 */ /* 0x000fc4000f8e00ff */
[----:B------:R-:W-:Y:S02]  /*17a0*/  IMAD.U32 R11, RZ, RZ, UR7 ;  /* 0x00000007ff0b7e24 */ /* 0x000fe4000f8e00ff */
[----:B------:R-:W-:Y:S02]  /*17b0*/  IMAD.MOV.U32 R8, RZ, RZ, 0x70 ;  /* 0x00000070ff087424 */ /* 0x000fe400078e00ff */
[----:B------:R-:W-:Y:S02]  /*17c0*/  IMAD.MOV.U32 R12, RZ, RZ, 0x1 ;  /* 0x00000001ff0c7424 */ /* 0x000fe400078e00ff */
[----:B0-----:R-:W-:-:S07]  /*17d0*/  IMAD.MOV.U32 R13, RZ, RZ, RZ ;  /* 0x000000ffff0d7224 */ /* 0x001fce00078e00ff */
[----:B------:R-:W-:-:S07]  /*17e0*/  LEPC R20, `(.L_x_17) ;  /* 0x000000001014794e */ /* 0x000fce0000000000 */
[----:B-1---5:R-:W-:Y:S05]  /*17f0*/  CALL.ABS.NOINC R14 ;  /* 0x000000000e007343 */ /* 0x022fea0003c00000 */
.L_x_17:
[----:B------:R-:W-:-:S04]  /*1800*/  IMAD.U32 R24, RZ, RZ, UR44 ;  /* 0x0000002cff187e24 */ /* 0x000fc8000f8e00ff */
[----:B------:R-:W-:-:S05]  /*1810*/  VIADD R24, R24, 0x12800 ;  /* 0x0001280018187836 */ /* 0x000fca0000000000 */
[----:B------:R-:W-:-:S13]  /*1820*/  LOP3.LUT P0, RZ, R24, 0x3ff, RZ, 0xc0, !PT ;  /* 0x000003ff18ff7812 */ /* 0x000fda000780c0ff */
[----:B------:R-:W-:Y:S05]  /*1830*/  @!P0 BRA `(.L_x_18) ;  /* 0x00000000007c8947 */ /* 0x000fea0003800000 */
[----:B------:R-:W-:Y:S01]  /*1840*/  MOV R23, 0x0 ;  /* 0x0000000000177802 */ /* 0x000fe20000000f00 */
[----:B------:R-:W-:Y:S01]  /*1850*/  ULDC.64 UR4, c[0x4][0x70] ;  /* 0x01001c0000047ab9 */ /* 0x000fe20000000a00 */
[----:B------:R-:W-:Y:S01]  /*1860*/  ULDC.64 UR6, c[0x4][0x78] ;  /* 0x01001e0000067ab9 */ /* 0x000fe20000000a00 */
[----:B------:R-:W-:Y:S01]  /*1870*/  IMAD.U32 R4, RZ, RZ, UR4 ;  /* 0x00000004ff047e24 */ /* 0x000fe2000f8e00ff */
[----:B------:R1:W2:Y:S01]  /*1880*/  LDC.64 R14, c[0x4][R23] ;  /* 0x01000000170e7b82 */ /* 0x0002a20000000a00 */
        /* <DEDUP_REMOVED lines=8> */
[----:B-1----:R-:W-:-:S07]  /*1910*/  IMAD.MOV.U32 R13, RZ, RZ, RZ ;  /* 0x000000ffff0d7224 */ /* 0x002fce00078e00ff */
[----:B------:R-:W-:-:S07]  /*1920*/  LEPC R20, `(.L_x_19) ;  /* 0x000000001014794e */ /* 0x000fce0000000000 */
[----:B0-2--5:R-:W-:Y:S05]  /*1930*/  CALL.ABS.NOINC R14 ;  /* 0x000000000e007343 */ /* 0x025fea0003c00000 */
.L_x_19:
[----:B------:R0:W1:Y:S01]  /*1940*/  LDC.64 R14, c[0x4][R23] ;  /* 0x01000000170e7b82 */ /* 0x0000620000000a00 */
[----:B------:R-:W-:Y:S01]  /*1950*/  ULDC.64 UR4, c[0x4][0x70] ;  /* 0x01001c0000047ab9 */ /* 0x000fe20000000a00 */
[----:B------:R-:W-:Y:S01]  /*1960*/  ULDC.64 UR6, c[0x4][0x10] ;  /* 0x0100040000067ab9 */ /* 0x000fe20000000a00 */
[----:B------:R-:W-:Y:S02]  /*1970*/  IMAD.U32 R4, RZ, RZ, UR4 ;  /* 0x00000004ff047e24 */ /* 0x000fe4000f8e00ff */
        /* <DEDUP_REMOVED lines=10> */
[----:B-1----:R-:W-:Y:S05]  /*1a20*/  CALL.ABS.NOINC R14 ;  /* 0x000000000e007343 */ /* 0x002fea0003c00000 */
.L_x_18:
[----:B------:R-:W-:-:S06]  /*1a30*/  ULOP3.LUT UR4, UR38, 0x1, URZ, 0xfc, !UPT ;  /* 0x0000000126047892 */ /* 0x000fcc000f8efc3f */
[----:B0-----:R-:W-:Y:S01]  /*1a40*/  IMAD.U32 R0, RZ, RZ, UR4 ;  /* 0x00000004ff007e24 */ /* 0x001fe2000f8e00ff */
[----:B------:R-:W-:-:S04]  /*1a50*/  UMOV UR4, 0xffffffff ;  /* 0xffffffff00047882 */ /* 0x000fc80000000000 */
[----:B------:R-:W-:Y:S01]  /*1a60*/  ISETP.NE.AND P0, PT, R0, 0x3, PT ;  /* 0x000000030000780c */ /* 0x000fe20003f05270 */
[----:B------:R-:W-:-:S12]  /*1a70*/  BRA.DIV UR4, `(.L_x_20) ;  /* 0x0000007204547947 */ /* 0x000fd8000b800000 */
.L_x_209:
[----:B------:R-:W-:Y:S05]  /*1a80*/  @!P0 BRA `(.L_x_21) ;  /* 0x0000000000048947 */ /* 0x000fea0003800000 */
[----:B------:R-:W-:Y:S01]  /*1a90*/  BPT.TRAP 0x1 ;  /* 0x000000040000795c */ /* 0x000fe20000300000 */
.L_x_21:
[----:B------:R-:W-:Y:S02]  /*1aa0*/  IMAD.U32 R3, RZ, RZ, UR36 ;  /* 0x00000024ff037e24 */ /* 0x000fe4000f8e00ff */
[----:B------:R-:W-:-:S03]  /*1ab0*/  IMAD.U32 R0, RZ, RZ, UR37 ;  /* 0x00000025ff007e24 */ /* 0x000fc6000f8e00ff */
[----:B------:R-:W-:Y:S02]  /*1ac0*/  LEA R3, R3, UR44, 0x3 ;  /* 0x0000002c03037c11 */ /* 0x000fe4000f8e18ff */
[----:B------:R-:W-:-:S04]  /*1ad0*/  SHF.L.U32 R0, R0, 0x1f, RZ ;  /* 0x0000001f00007819 */ /* 0x000fc800000006ff */
[----:B------:R0:W1:Y:S01]  /*1ae0*/  SYNCS.PHASECHK.TRANS64.TRYWAIT P1, [R3+URZ], R0 ;  /* 0x00000000030075a7 */ /* 0x000062000802017f */
[----:B------:R-:W-:Y:S05]  /*1af0*/  @!P0 BRA `(.L_x_22) ;  /* 0x0000000000048947 */ /* 0x000fea0003800000 */
[----:B------:R-:W-:Y:S01]  /*1b00*/  BPT.TRAP 0x1 ;  /* 0x000000040000795c */ /* 0x000fe20000300000 */
.L_x_22:
[----:B-1----:R-:W-:Y:S05]  /*1b10*/  @P1 BRA `(.L_x_23) ;  /* 0x0000000000081947 */ /* 0x002fea0003800000 */
[----:B------:R-:W1:Y:S02]  /*1b20*/  SYNCS.PHASECHK.TRANS64.TRYWAIT P1, [R3+URZ], R0 ;  /* 0x00000000030075a7 */ /* 0x000e64000802017f */
[----:B-1----:R-:W-:Y:S05]  /*1b30*/  @!P1 BRA `(.L_x_24) ;  /* 0x0000007000409947 */ /* 0x002fea0003800000 */
.L_x_23:
[----:B------:R-:W-:-:S04]  /*1b40*/  UIADD3 UR4, UR36, 0x1, URZ ;  /* 0x0000000124047890 */ /* 0x000fc8000fffe03f */
[----:B------:R-:W-:Y:S02]  /*1b50*/  UISETP.NE.AND UP0, UPT, UR4, 0x9, UPT ;  /* 0x000000090400788c */ /* 0x000fe4000bf05270 */
[----:B01----:R-:W-:Y:S02]  /*1b60*/  IMAD.U32 R0, RZ, RZ, UR4 ;  /* 0x00000004ff007e24 */ /* 0x003fe4000f8e00ff */
[----:B------:R-:W-:Y:S02]  /*1b70*/  USEL UR4, URZ, 0x1, UP0 ;  /* 0x000000013f047887 */ /* 0x000fe40008000000 */
[----:B------:R-:W-:Y:S02]  /*1b80*/  PLOP3.LUT P1, PT, PT, PT, UP0, 0x80, 0x0 ;  /* 0x000000000000781c */ /* 0x000fe40003f2f008 */
[----:B------:R-:W-:Y:S02]  /*1b90*/  ULOP3.LUT UR4, UR37, UR4, URZ, 0x3c, !UPT ;  /* 0x0000000425047292 */ /* 0x000fe4000f8e3c3f */
[----:B------:R-:W-:-:S04]  /*1ba0*/  SEL R0, R0, RZ, P1 ;  /* 0x000000ff00007207 */ /* 0x000fc80000800000 */
[----:B------:R-:W-:Y:S01]  /*1bb0*/  IMAD.U32 R107, RZ, RZ, UR4 ;  /* 0x00000004ff6b7e24 */ /* 0x000fe2000f8e00ff */
[----:B------:R-:W-:Y:S06]  /*1bc0*/  @!P0 BRA `(.L_x_25) ;  /* 0x0000000000048947 */ /* 0x000fec0003800000 */
[----:B------:R-:W-:Y:S01]  /*1bd0*/  BPT.TRAP 0x1 ;  /* 0x000000040000795c */ /* 0x000fe20000300000 */
.L_x_25:
[----:B------:R-:W-:Y:S01]  /*1be0*/  IMAD.U32 R5, RZ, RZ, UR36 ;  /* 0x00000024ff057e24 */ /* 0x000fe2000f8e00ff */
[----:B------:R-:W-:Y:S02]  /*1bf0*/  LEA R3, R0, UR44, 0x3 ;  /* 0x0000002c00037c11 */ /* 0x000fe4000f8e18ff */
[----:B------:R-:W-:Y:S01]  /*1c00*/  SHF.L.U32 R118, R107, 0x1f, RZ ;  /* 0x0000001f6b767819 */ /* 0x000fe200000006ff */
[----:B------:R-:W-:Y:S01]  /*1c10*/  IMAD R4, R5, 0x2000, R104 ;  /* 0x0000200005047824 */ /* 0x000fe200078e0268 */
[----:B------:R-:W-:Y:S02]  /*1c20*/  ISETP.NE.AND P2, PT, RZ, UR41, PT ;  /* 0x00000029ff007c0c */ /* 0x000fe4000bf45270 */
[----:B------:R0:W1:Y:S01]  /*1c30*/  SYNCS.PHASECHK.TRANS64.TRYWAIT P1, [R3+URZ], R118 ;  /* 0x00000076030075a7 */ /* 0x000062000802017f */
[----:B------:R-:W-:Y:S01]  /*1c40*/  VIADD R6, R4, UR44 ;  /* 0x0000002c04067c36 */ /* 0x000fe20008000000 */
[----:B------:R0:W2:Y:S09]  /*1c50*/  LDS.U8 R5, [R4+UR44] ;  /* 0x0000002c04057984 */ /* 0x0000b20008000000 */
[----:B------:R-:W-:Y:S05]  /*1c60*/  WARPSYNC.ALL ;  /* 0x0000000000007948 */ /* 0x000fea0003800000 */
[----:B------:R-:W-:Y:S01]  /*1c70*/  IMAD.IADD R6, R99, 0x1, R6 ;  /* 0x0000000163067824 */ /* 0x000fe200078e0206 */
[----:B------:R-:W2:Y:S04]  /*1c80*/  LDS.U8 R8, [R4+UR44+0x40] ;  /* 0x0000402c04087984 */ /* 0x000ea80008000000 */
[----:B------:R-:W-:Y:S04]  /*1c90*/  LDS.U8 R7, [R4+UR44+0x8] ;  /* 0x0000082c04077984 */ /* 0x000fe80008000000 */
[----:B------:R-:W3:Y:S04]  /*1ca0*/  LDS.U8 R12, [R4+UR44+0x48] ;  /* 0x0000482c040c7984 */ /* 0x000ee80008000000 */
[----:B------:R-:W-:Y:S04]  /*1cb0*/  LDS.U8 R9, [R4+UR44+0x400] ;  /* 0x0004002c04097984 */ /* 0x000fe80008000000 */
[----:B------:R-:W4:Y:S04]  /*1cc0*/  LDS.U8 R26, [R4+UR44+0x440] ;  /* 0x0004402c041a7984 */ /* 0x000f280008000000 */
[----:B------:R-:W-:Y:S04]  /*1cd0*/  LDS.U8 R11, [R4+UR44+0x408] ;  /* 0x0004082c040b7984 */ /* 0x000fe80008000000 */
[----:B------:R-:W0:Y:S04]  /*1ce0*/  LDS.U8 R30, [R4+UR44+0x448] ;  /* 0x0004482c041e7984 */ /* 0x000e280008000000 */
[----:B------:R-:W-:Y:S04]  /*1cf0*/  LDS.U8 R13, [R4+UR44+0x800] ;  /* 0x0008002c040d7984 */ /* 0x000fe80008000000 */
[----:B------:R-:W1:Y:S04]  /*1d00*/  LDS.U8 R36, [R4+UR44+0x840] ;  /* 0x0008402c04247984 */ /* 0x000e680008000000 */
[----:B------:R-:W-:Y:S04]  /*1d10*/  LDS.U8 R15, [R4+UR44+0x808] ;  /* 0x0008082c040f7984 */ /* 0x000fe80008000000 */
[----:B------:R-:W1:Y:S01]  /*1d20*/  LDS.U8 R40, [R4+UR44+0x848] ;  /* 0x0008482c04287984 */ /* 0x000e620008000000 */
[----:B--2---:R-:W-:-:S03]  /*1d30*/  PRMT R5, R8, 0x7604, R5 ;  /* 0x0000760408057816 */ /* 0x004fc60000000005 */
[----:B------:R-:W-:Y:S04]  /*1d40*/  LDS.U8 R21, [R4+UR44+0xc00] ;  /* 0x000c002c04157984 */ /* 0x000fe80008000000 */
[----:B------:R-:W2:Y:S01]  /*1d50*/  LDS.U8 R46, [R4+UR44+0xc40] ;  /* 0x000c402c042e7984 */ /* 0x000ea20008000000 */
[----:B---3--:R-:W-:-:S03]  /*1d60*/  PRMT R7, R12, 0x7604, R7 ;  /* 0x000076040c077816 */ /* 0x008fc60000000007 */
[----:B------:R-:W-:Y:S04]  /*1d70*/  LDS.U8 R23, [R4+UR44+0xc08] ;  /* 0x000c082c04177984 */ /* 0x000fe80008000000 */
[----:B------:R-:W3:Y:S01]  /*1d80*/  LDS.U8 R50, [R4+UR44+0xc48] ;  /* 0x000c482c04327984 */ /* 0x000ee20008000000 */
[----:B----4-:R-:W-:-:S03]  /*1d90*/  PRMT R9, R26, 0x7604, R9 ;  /* 0x000076041a097816 */ /* 0x010fc60000000009 */
[----:B------:R-:W4:Y:S04]  /*1da0*/  LDS.U8 R10, [R6] ;  /* 0x00000000060a7984 */ /* 0x000f280000000000 */
[----:B------:R-:W4:Y:S01]  /*1db0*/  LDS.U8 R14, [R6+0x8] ;  /* 0x00000800060e7984 */ /* 0x000f220000000000 */
[----:B0-----:R-:W-:-:S03]  /*1dc0*/  PRMT R11, R30, 0x7604, R11 ;  /* 0x000076041e0b7816 */ /* 0x001fc6000000000b */
[----:B------:R-:W0:Y:S04]  /*1dd0*/  LDS.U8 R28, [R6+0x400] ;  /* 0x00040000061c7984 */ /* 0x000e280000000000 */
[----:B------:R-:W0:Y:S01]  /*1de0*/  LDS.U8 R32, [R6+0x408] ;  /* 0x0004080006207984 */ /* 0x000e220000000000 */
[----:B-1----:R-:W-:-:S03]  /*1df0*/  PRMT R13, R36, 0x7604, R13 ;  /* 0x00007604240d7816 */ /* 0x002fc6000000000d */
[----:B------:R-:W1:Y:S04]  /*1e00*/  LDS.U8 R38, [R6+0x800] ;  /* 0x0008000006267984 */ /* 0x000e680000000000 */
[----:B------:R-:W1:Y:S01]  /*1e10*/  LDS.U8 R42, [R6+0x808] ;  /* 0x00080800062a7984 */ /* 0x000e620000000000 */
[----:B------:R-:W-:-:S03]  /*1e20*/  PRMT R15, R40, 0x7604, R15 ;  /* 0x00007604280f7816 */ /* 0x000fc6000000000f */
[----:B------:R-:W1:Y:S04]  /*1e30*/  LDS.U8 R48, [R6+0xc00] ;  /* 0x000c000006307984 */ /* 0x000e680000000000 */
[----:B------:R-:W1:Y:S01]  /*1e40*/  LDS.U8 R52, [R6+0xc08] ;  /* 0x000c080006347984 */ /* 0x000e620000000000 */
[----:B--2---:R-:W-:-:S03]  /*1e50*/  PRMT R21, R46, 0x7604, R21 ;  /* 0x000076042e157816 */ /* 0x004fc60000000015 */
[----:B------:R-:W2:Y:S04]  /*1e60*/  LDS.U8 R100, [R6+0x40] ;  /* 0x0000400006647984 */ /* 0x000ea80000000000 */
[----:B------:R-:W2:Y:S01]  /*1e70*/  LDS.U8 R20, [R6+0x48] ;  /* 0x0000480006147984 */ /* 0x000ea20000000000 */
[----:B---3--:R-:W-:-:S03]  /*1e80*/  PRMT R23, R50, 0x7604, R23 ;  /* 0x0000760432177816 */ /* 0x008fc60000000017 */
[----:B------:R-:W3:Y:S01]  /*1e90*/  LDS.U8 R102, [R6+0x440] ;  /* 0x0004400006667984 */ /* 0x000ee20000000000 */
[----:B----4-:R-:W-:-:S03]  /*1ea0*/  PRMT R5, R10, 0x7054, R5 ;  /* 0x000070540a057816 */ /* 0x010fc60000000005 */
[----:B------:R-:W4:Y:S01]  /*1eb0*/  LDS.U8 R34, [R6+0x448] ;  /* 0x0004480006227984 */ /* 0x000f220000000000 */
[----:B------:R-:W-:-:S03]  /*1ec0*/  PRMT R7, R14, 0x7054, R7 ;  /* 0x000070540e077816 */ /* 0x000fc60000000007 */
[----:B------:R-:W4:Y:S01]  /*1ed0*/  LDS.U8 R108, [R6+0x840] ;  /* 0x00084000066c7984 */ /* 0x000f220000000000 */
[----:B0-----:R-:W-:-:S03]  /*1ee0*/  PRMT R9, R28, 0x7054, R9 ;  /* 0x000070541c097816 */ /* 0x001fc60000000009 */
[----:B------:R-:W0:Y:S01]  /*1ef0*/  LDS.U8 R44, [R6+0x848] ;  /* 0x00084800062c7984 */ /* 0x000e220000000000 */
[----:B------:R-:W-:-:S03]  /*1f00*/  PRMT R11, R32, 0x7054, R11 ;  /* 0x00007054200b7816 */ /* 0x000fc6000000000b */
[----:B------:R-:W0:Y:S01]  /*1f10*/  LDS.U8 R110, [R6+0xc40] ;  /* 0x000c4000066e7984 */ /* 0x000e220000000000 */
[----:B-1----:R-:W-:-:S03]  /*1f20*/  PRMT R13, R38, 0x7054, R13 ;  /* 0x00007054260d7816 */ /* 0x002fc6000000000d */
[----:B------:R-:W1:Y:S01]  /*1f30*/  LDS.U8 R54, [R6+0xc48] ;  /* 0x000c480006367984 */ /* 0x000e620000000000 */
[----:B------:R-:W-:Y:S02]  /*1f40*/  PRMT R15, R42, 0x7054, R15 ;  /* 0x000070542a0f7816 */ /* 0x000fe4000000000f */
[----:B------:R-:W-:Y:S02]  /*1f50*/  PRMT R21, R48, 0x7054, R21 ;  /* 0x0000705430157816 */ /* 0x000fe40000000015 */
[----:B------:R-:W-:Y:S02]  /*1f60*/  PRMT R23, R52, 0x7054, R23 ;  /* 0x0000705434177816 */ /* 0x000fe40000000017 */
[----:B--2---:R-:W-:Y:S02]  /*1f70*/  PRMT R100, R100, 0x654, R5 ;  /* 0x0000065464647816 */ /* 0x004fe40000000005 */
[----:B------:R-:W-:Y:S02]  /*1f80*/  PRMT R101, R20, 0x654, R7 ;  /* 0x0000065414657816 */ /* 0x000fe40000000007 */
[----:B---3--:R-:W-:-:S02]  /*1f90*/  PRMT R102, R102, 0x654, R9 ;  /* 0x0000065466667816 */ /* 0x008fc40000000009 */
[----:B----4-:R-:W-:Y:S02]  /*1fa0*/  PRMT R103, R34, 0x654, R11 ;  /* 0x0000065422677816 */ /* 0x010fe4000000000b */
[----:B------:R-:W-:Y:S02]  /*1fb0*/  PRMT R108, R108, 0x654, R13 ;  /* 0x000006546c6c7816 */ /* 0x000fe4000000000d */
[----:B0-----:R-:W-:Y:S02]  /*1fc0*/  PRMT R109, R44, 0x654, R15 ;  /* 0x000006542c6d7816 */ /* 0x001fe4000000000f */
[----:B------:R-:W-:Y:S02]  /*1fd0*/  PRMT R110, R110, 0x654, R21 ;  /* 0x000006546e6e7816 */ /* 0x000fe40000000015 */
[----:B-1----:R-:W-:Y:S02]  /*1fe0*/  PRMT R111, R54, 0x654, R23 ;  /* 0x00000654366f7816 */ /* 0x002fe40000000017 */
[----:B------:R-:W-:Y:S01]  /*1ff0*/  R2UR UR4, R24 ;  /* 0x00000000180472ca */ /* 0x000fe200000e0000 */
[----:B------:R-:W-:Y:S01]  /*2000*/  UMOV UR7, 0x40000040 ;  /* 0x4000004000077882 */ /* 0x000fe20000000000 */
[----:B------:R-:W-:-:S11]  /*2010*/  WARPGROUP.ARRIVE ;  /* 0x00000000000079c5 */ /* 0x000fd60000000000 */
[----:B------:R-:W-:-:S04]  /*2020*/  USHF.R.U32.HI UR4, URZ, 0x4, UR4 ;  /* 0x000000043f047899 */ /* 0x000fc80008011604 */
[----:B------:R-:W-:-:S04]  /*2030*/  ULOP3.LUT UR4, UR4, 0x3fff, URZ, 0xc0, !UPT ;  /* 0x00003fff04047892 */ /* 0x000fc8000f8ec03f */
[----:B------:R-:W-:-:S04]  /*2040*/  ULOP3.LUT UR8, UR4, 0x10000, URZ, 0xfc, !UPT ;  /* 0x0001000004087892 */ /* 0x000fc8000f8efc3f */
[----:B------:R-:W-:-:S07]  /*2050*/  ULEA UR4, UR36, UR8, 0xa ;  /* 0x0000000824047291 */ /* 0x000fce000f8e503f */
[----:B------:R-:W-:Y:S02]  /*2060*/  UMOV UR6, UR4 ;  /* 0x0000000400067c82 */ /* 0x000fe40008000000 */
[----:B------:R-:W-:Y:S01]  /*2070*/  IGMMA.64x128x32.S8.S8 R24, R100, gdesc[UR4], RZ, !UPT, gsb0 ;  /* 0x0360000464187df1 */ /* 0x000fe2000c0410ff */
[----:B------:R-:W-:Y:S01]  /*2080*/  UIADD3 UR6, UR4, 0x2, URZ ;  /* 0x0000000204067890 */ /* 0x000fe2000fffe03f */
[----:B------:R-:W-:Y:S01]  /*2090*/  UMOV UR7, 0x40000040 ;  /* 0x4000004000077882 */ /* 0x000fe20000000000 */
[----:B------:R-:W-:Y:S02]  /*20a0*/  WARPGROUP.DEPBAR.LE gsb0, 0x0 ;  /* 0x00008000000079c5 */ /* 0x000fe40000010000 */
[----:B------:R-:W-:-:S06]  /*20b0*/  WARPGROUP.ARRIVE ;  /* 0x00000000000079c5 */ /* 0x000fcc0000000000 */
[----:B------:R-:W-:Y:S01]  /*20c0*/  IGMMA.64x128x32.S8.S8 R24, R108, gdesc[UR4], R24, gsb0 ;  /* 0x036000046c187df1 */ /* 0x000fe20008041018 */
[----:B------:R-:W-:Y:S01]  /*20d0*/  UIADD3 UR6, UR4, 0x4, URZ ;  /* 0x0000000404067890 */ /* 0x000fe2000fffe03f */
[----:B------:R-:W-:Y:S01]  /*20e0*/  UMOV UR7, 0x40000040 ;  /* 0x4000004000077882 */ /* 0x000fe20000000000 */
[----:B------:R-:W-:Y:S02]  /*20f0*/  WARPGROUP.DEPBAR.LE gsb0, 0x0 ;  /* 0x00008000000079c5 */ /* 0x000fe40000010000 */
[----:B------:R-:W-:Y:S04]  /*2100*/  LDS.U8 R5, [R4+UR44+0x1000] ;  /* 0x0010002c04057984 */ /* 0x000fe80008000000 */
[----:B------:R-:W0:Y:S04]  /*2110*/  LDS.U8 R8, [R4+UR44+0x1040] ;  /* 0x0010402c04087984 */ /* 0x000e280008000000 */
[----:B------:R-:W-:Y:S04]  /*2120*/  LDS.U8 R7, [R4+UR44+0x1008] ;  /* 0x0010082c04077984 */ /* 0x000fe80008000000 */
[----:B------:R-:W1:Y:S04]  /*2130*/  LDS.U8 R12, [R4+UR44+0x1048] ;  /* 0x0010482c040c7984 */ /* 0x000e680008000000 */
[----:B------:R-:W-:Y:S04]  /*2140*/  LDS.U8 R9, [R4+UR44+0x1400] ;  /* 0x0014002c04097984 */ /* 0x000fe80008000000 */
[----:B------:R-:W2:Y:S04]  /*2150*/  LDS.U8 R102, [R4+UR44+0x1440] ;  /* 0x0014402c04667984 */ /* 0x000ea80008000000 */
[----:B------:R-:W-:Y:S04]  /*2160*/  LDS.U8 R11, [R4+UR44+0x1408] ;  /* 0x0014082c040b7984 */ /* 0x000fe80008000000 */
[----:B------:R-:W3:Y:S04]  /*2170*/  LDS.U8 R112, [R4+UR44+0x1448] ;  /* 0x0014482c04707984 */ /* 0x000ee80008000000 */
[----:B------:R-:W4:Y:S04]  /*2180*/  LDS.U8 R10, [R6+0x1000] ;  /* 0x00100000060a7984 */ /* 0x000f280000000000 */
[----:B------:R-:W4:Y:S04]  /*2190*/  LDS.U8 R14, [R6+0x1008] ;  /* 0x00100800060e7984 */ /* 0x000f280000000000 */
[----:B------:R-:W4:Y:S04]  /*21a0*/  LDS.U8 R108, [R6+0x1400] ;  /* 0x00140000066c7984 */ /* 0x000f280000000000 */
[----:B------:R-:W4:Y:S01]  /*21b0*/  LDS.U8 R114, [R6+0x1408] ;  /* 0x0014080006727984 */ /* 0x000f220000000000 */
[----:B0-----:R-:W-:-:S03]  /*21c0*/  PRMT R5, R8, 0x7604, R5 ;  /* 0x0000760408057816 */ /* 0x001fc60000000005 */
[----:B------:R-:W0:Y:S04]  /*21d0*/  LDS.U8 R100, [R6+0x1040] ;  /* 0x0010400006647984 */ /* 0x000e280000000000 */
[----:B------:R-:W0:Y:S01]  /*21e0*/  LDS.U8 R20, [R6+0x1048] ;  /* 0x0010480006147984 */ /* 0x000e220000000000 */
[----:B-1----:R-:W-:-:S03]  /*21f0*/  PRMT R7, R12, 0x7604, R7 ;  /* 0x000076040c077816 */ /* 0x002fc60000000007 */
[----:B------:R-:W1:Y:S04]  /*2200*/  LDS.U8 R110, [R6+0x1440] ;  /* 0x00144000066e7984 */ /* 0x000e680000000000 */
[----:B------:R-:W1:Y:S01]  /*2210*/  LDS.U8 R116, [R6+0x1448] ;  /* 0x0014480006747984 */ /* 0x000e620000000000 */
[----:B--2---:R-:W-:Y:S02]  /*2220*/  PRMT R9, R102, 0x7604, R9 ;  /* 0x0000760466097816 */ /* 0x004fe40000000009 */
[----:B---3--:R-:W-:Y:S02]  /*2230*/  PRMT R11, R112, 0x7604, R11 ;  /* 0x00007604700b7816 */ /* 0x008fe4000000000b */
[----:B----4-:R-:W-:Y:S02]  /*2240*/  PRMT R5, R10, 0x7054, R5 ;  /* 0x000070540a057816 */ /* 0x010fe40000000005 */
[----:B------:R-:W-:-:S02]  /*2250*/  PRMT R7, R14, 0x7054, R7 ;  /* 0x000070540e077816 */ /* 0x000fc40000000007 */
[----:B------:R-:W-:Y:S02]  /*2260*/  PRMT R9, R108, 0x7054, R9 ;  /* 0x000070546c097816 */ /* 0x000fe40000000009 */
[----:B------:R-:W-:Y:S02]  /*2270*/  PRMT R11, R114, 0x7054, R11 ;  /* 0x00007054720b7816 */ /* 0x000fe4000000000b */
[----:B0-----:R-:W-:Y:S02]  /*2280*/  PRMT R100, R100, 0x654, R5 ;  /* 0x0000065464647816 */ /* 0x001fe40000000005 */
[----:B------:R-:W-:Y:S02]  /*2290*/  PRMT R101, R20, 0x654, R7 ;  /* 0x0000065414657816 */ /* 0x000fe40000000007 */
[----:B-1----:R-:W-:Y:S02]  /*22a0*/  PRMT R102, R110, 0x654, R9 ;  /* 0x000006546e667816 */ /* 0x002fe40000000009 */
[----:B------:R-:W-:-:S04]  /*22b0*/  PRMT R103, R116, 0x654, R11 ;  /* 0x0000065474677816 */ /* 0x000fc8000000000b */
        /* <DEDUP_REMOVED lines=34> */
[----:B------:R-:W-:Y:S03]  /*24e0*/  IGMMA.64x128x32.S8.S8 R24, R100, gdesc[UR4], R24, gsb0 ;  /* 0x0360000464187df1 */ /* 0x000fe60008041018 */
[----:B------:R-:W-:Y:S02]  /*24f0*/  WARPGROUP.DEPBAR.LE gsb0, 0x0 ;  /* 0x00008000000079c5 */ /* 0x000fe40000010000 */
[----:B------:R-:W-:Y:S05]  /*2500*/  @!P2 BRA `(.L_x_26) ;  /* 0x00000014005ca947 */ /* 0x000fea0003800000 */
[----:B------:R-:W-:Y:S05]  /*2510*/  @!P0 BRA `(.L_x_27) ;  /* 0x0000000000048947 */ /* 0x000fea0003800000 */
[----:B------:R-:W-:Y:S01]  /*2520*/  BPT.TRAP 0x1 ;  /* 0x000000040000795c */ /* 0x000fe20000300000 */
.L_x_27:
[----:B------:R-:W-:-:S05]  /*2530*/  IMAD.SHL.U32 R13, R0, 0x2000, RZ ;  /* 0x00002000000d7824 */ /* 0x000fca00078e00ff */
[----:B------:R-:W-:-:S05]  /*2540*/  IADD3 R4, R13, UR44, R104 ;  /* 0x0000002c0d047c10 */ /* 0x000fca000fffe068 */
[----:B------:R-:W-:Y:S01]  /*2550*/  IMAD.IADD R5, R99, 0x1, R4 ;  /* 0x0000000163057824 */ /* 0x000fe200078e0204 */
[----:B------:R-:W-:Y:S06]  /*2560*/  @P1 BRA `(.L_x_28) ;  /* 0x0000000000081947 */ /* 0x000fec0003800000 */
[----:B------:R-:W0:Y:S02]  /*2570*/  SYNCS.PHASECHK.TRANS64.TRYWAIT P1, [R3+URZ], R118 ;  /* 0x00000076030075a7 */ /* 0x000e24000802017f */
[----:B0-----:R-:W-:Y:S05]  /*2580*/  @!P1 BRA `(.L_x_29) ;  /* 0x0000006400c09947 */ /* 0x001fea0003800000 */
.L_x_28:
[----:B0-----:R-:W-:Y:S01]  /*2590*/  LDS.U8 R3, [R4] ;  /* 0x0000000004037984 */ /* 0x001fe20000000000 */
[----:B------:R-:W0:Y:S01]  /*25a0*/  LDC R15, c[0x0][0x28c] ;  /* 0x0000a300ff0f7b82 */ /* 0x000e220000000800 */
[----:B------:R-:W-:Y:S02]  /*25b0*/  UMOV UR4, UR36 ;  /* 0x0000002400047c82 */ /* 0x000fe40008000000 */
[----:B------:R-:W1:Y:S04]  /*25c0*/  LDS.U8 R6, [R4+0x40] ;  /* 0x0000400004067984 */ /* 0x000e680000000000 */
[----:B------:R-:W-:Y:S04]  /*25d0*/  LDS.U8 R7, [R4+0x8] ;  /* 0x0000080004077984 */ /* 0x000fe80000000000 */
[----:B------:R-:W2:Y:S04]  /*25e0*/  LDS.U8 R10, [R4+0x48] ;  /* 0x00004800040a7984 */ /* 0x000ea80000000000 */
[----:B------:R-:W-:Y:S04]  /*25f0*/  LDS.U8 R9, [R4+0x400] ;  /* 0x0004000004097984 */ /* 0x000fe80000000000 */
[----:B------:R-:W3:Y:S04]  /*2600*/  LDS.U8 R20, [R4+0x440] ;  /* 0x0004400004147984 */ /* 0x000ee80000000000 */
[----:B------:R-:W-:Y:S01]  /*2610*/  LDS.U8 R11, [R4+0x408] ;  /* 0x00040800040b7984 */ /* 0x000fe20000000000 */
[----:B0-----:R-:W-:-:S03]  /*2620*/  ISETP.GE.AND P1, PT, R15, 0x101, PT ;  /* 0x000001010f00780c */ /* 0x001fc60003f26270 */
[----:B------:R-:W0:Y:S04]  /*2630*/  LDS.U8 R102, [R4+0x448] ;  /* 0x0004480004667984 */ /* 0x000e280000000000 */
[----:B------:R-:W4:Y:S04]  /*2640*/  LDS.U8 R8, [R5] ;  /* 0x0000000005087984 */ /* 0x000f280000000000 */
[----:B------:R-:W4:Y:S04]  /*2650*/  LDS.U8 R12, [R5+0x8] ;  /* 0x00000800050c7984 */ /* 0x000f280000000000 */
[----:B------:R-:W4:Y:S04]  /*2660*/  LDS.U8 R100, [R5+0x400] ;  /* 0x0004000005647984 */ /* 0x000f280000000000 */
[----:B------:R-:W4:Y:S01]  /*2670*/  LDS.U8 R112, [R5+0x408] ;  /* 0x0004080005707984 */ /* 0x000f220000000000 */
[----:B-1----:R-:W-:-:S03]  /*2680*/  PRMT R3, R6, 0x7604, R3 ;  /* 0x0000760406037816 */ /* 0x002fc60000000003 */
[----:B------:R-:W1:Y:S04]  /*2690*/  LDS.U8 R108, [R5+0x40] ;  /* 0x00004000056c7984 */ /* 0x000e680000000000 */
[----:B------:R-:W1:Y:S01]  /*26a0*/  LDS.U8 R14, [R5+0x48] ;  /* 0x00004800050e7984 */ /* 0x000e620000000000 */
[----:B--2---:R-:W-:-:S03]  /*26b0*/  PRMT R7, R10, 0x7604, R7 ;  /* 0x000076040a077816 */ /* 0x004fc60000000007 */
[----:B------:R-:W2:Y:S04]  /*26c0*/  LDS.U8 R110, [R5+0x440] ;  /* 0x00044000056e7984 */ /* 0x000ea80000000000 */
[----:B------:R-:W2:Y:S01]  /*26d0*/  LDS.U8 R114, [R5+0x448] ;  /* 0x0004480005727984 */ /* 0x000ea20000000000 */
[----:B---3--:R-:W-:Y:S02]  /*26e0*/  PRMT R9, R20, 0x7604, R9 ;  /* 0x0000760414097816 */ /* 0x008fe40000000009 */
[----:B0-----:R-:W-:Y:S02]  /*26f0*/  PRMT R11, R102, 0x7604, R11 ;  /* 0x00007604660b7816 */ /* 0x001fe4000000000b */
[----:B----4-:R-:W-:Y:S02]  /*2700*/  PRMT R3, R8, 0x7054, R3 ;  /* 0x0000705408037816 */ /* 0x010fe40000000003 */
[----:B------:R-:W-:-:S02]  /*2710*/  PRMT R7, R12, 0x7054, R7 ;  /* 0x000070540c077816 */ /* 0x000fc40000000007 */
[----:B------:R-:W-:Y:S02]  /*2720*/  PRMT R9, R100, 0x7054, R9 ;  /* 0x0000705464097816 */ /* 0x000fe40000000009 */
[----:B------:R-:W-:Y:S02]  /*2730*/  PRMT R11, R112, 0x7054, R11 ;  /* 0x00007054700b7816 */ /* 0x000fe4000000000b */
[----:B-1----:R-:W-:Y:S02]  /*2740*/  PRMT R108, R108, 0x654, R3 ;  /* 0x000006546c6c7816 */ /* 0x002fe40000000003 */
[----:B------:R-:W-:Y:S02]  /*2750*/  PRMT R109, R14, 0x654, R7 ;  /* 0x000006540e6d7816 */ /* 0x000fe40000000007 */
[----:B--2---:R-:W-:Y:S02]  /*2760*/  PRMT R110, R110, 0x654, R9 ;  /* 0x000006546e6e7816 */ /* 0x004fe40000000009 */
[----:B------:R-:W-:Y:S01]  /*2770*/  PRMT R111, R114, 0x654, R11 ;  /* 0x00000654726f7816 */ /* 0x000fe2000000000b */
[----:B------:R-:W-:Y:S06]  /*2780*/  @!P1 BRA `(.L_x_30) ;  /* 0x0000000800cc9947 */ /* 0x000fec0003800000 */
[----:B------:R-:W-:Y:S01]  /*2790*/  R2UR UR10, R0 ;  /* 0x00000000000a72ca */ /* 0x000fe200000e0000 */
[----:B------:R-:W-:Y:S01]  /*27a0*/  IMAD.U32 R3, RZ, RZ, UR41 ;  /* 0x00000029ff037e24 */ /* 0x000fe2000f8e00ff */
[----:B------:R-:W-:-:S13]  /*27b0*/  UMOV UR4, UR36 ;  /* 0x0000002400047c82 */ /* 0x000fda0008000000 */
.L_x_38:
[----:B------:R-:W-:-:S04]  /*27c0*/  UIADD3 UR5, UR10, 0x1, URZ ;  /* 0x000000010a057890 */ /* 0x000fc8000fffe03f */
[----:B------:R-:W-:-:S04]  /*27d0*/  UISETP.NE.AND UP0, UPT, UR5, 0x9, UPT ;  /* 0x000000090500788c */ /* 0x000fc8000bf05270 */
[----:B------:R-:W-:Y:S02]  /*27e0*/  USEL UR6, URZ, 0x1, UP0 ;  /* 0x000000013f067887 */ /* 0x000fe40008000000 */
[----:B------:R-:W-:-:S04]  /*27f0*/  USEL UR5, UR5, URZ, UP0 ;  /* 0x0000003f05057287 */ /* 0x000fc80008000000 */
[----:B------:R-:W-:Y:S02]  /*2800*/  LOP3.LUT R107, R107, UR6, RZ, 0x3c, !PT ;  /* 0x000000066b6b7c12 */ /* 0x000fe4000f8e3cff */
[----:B------:R-:W-:Y:S01]  /*2810*/  IMAD.U32 R0, RZ, RZ, UR5 ;  /* 0x00000005ff007e24 */ /* 0x000fe2000f8e00ff */
[----:B------:R-:W-:Y:S06]  /*2820*/  @!P0 BRA `(.L_x_31) ;  /* 0x0000000000048947 */ /* 0x000fec0003800000 */
[----:B------:R-:W-:Y:S01]  /*2830*/  BPT.TRAP 0x1 ;  /* 0x000000040000795c */ /* 0x000fe20000300000 */
.L_x_31:
[----:B------:R-:W-:Y:S01]  /*2840*/  LEA R15, R0, UR44, 0x3 ;  /* 0x0000002c000f7c11 */ /* 0x000fe2000f8e18ff */
[----:B------:R-:W-:Y:S01]  /*2850*/  ULEA UR9, UR10, UR8, 0xa ;  /* 0x000000080a097291 */ /* 0x000fe2000f8e503f */
[----:B------:R-:W-:Y:S01]  /*2860*/  SHF.L.U32 R116, R107, 0x1f, RZ ;  /* 0x0000001f6b747819 */ /* 0x000fe200000006ff */
[----:B------:R-:W-:Y:S01]  /*2870*/  UMOV UR7, 0x40000040 ;  /* 0x4000004000077882 */ /* 0x000fe20000000000 */
[----:B------:R-:W-:Y:S02]  /*2880*/  IMAD.U32 R5, RZ, RZ, UR10 ;  /* 0x0000000aff057e24 */ /* 0x000fe4000f8e00ff */
[----:B------:R0:W1:Y:S01]  /*2890*/  SYNCS.PHASECHK.TRANS64.TRYWAIT P1, [R15+URZ], R116 ;  /* 0x000000740f0075a7 */ /* 0x000062000802017f */
[----:B------:R-:W-:Y:S01]  /*28a0*/  WARPGROUP.ARRIVE ;  /* 0x00000000000079c5 */ /* 0x000fe20000000000 */
[----:B------:R-:W-:Y:S01]  /*28b0*/  UMOV UR6, UR9 ;  /* 0x0000000900067c82 */ /* 0x000fe20008000000 */
[----:B------:R-:W-:-:S04]  /*28c0*/  IMAD R4, R5, 0x2000, R104 ;  /* 0x0000200005047824 */ /* 0x000fc800078e0268 */
[----:B------:R-:W-:Y:S01]  /*28d0*/  IGMMA.64x128x32.S8.S8 R24, R108, gdesc[UR4], R24, gsb0 ;  /* 0x036000046c187df1 */ /* 0x000fe20008041018 */
[----:B------:R-:W-:Y:S01]  /*28e0*/  VIADD R8, R4, UR44 ;  /* 0x0000002c04087c36 */ /* 0x000fe20008000000 */
[----:B------:R-:W-:Y:S01]  /*28f0*/  UIADD3 UR6, UR9, 0x2, URZ ;  /* 0x0000000209067890 */ /* 0x000fe2000fffe03f */
[----:B------:R-:W-:Y:S02]  /*2900*/  UMOV UR7, 0x40000040 ;  /* 0x4000004000077882 */ /* 0x000fe40000000000 */
[----:B------:R-:W-:Y:S01]  /*2910*/  IMAD.IADD R21, R99, 0x1, R8 ;  /* 0x0000000163157824 */ /* 0x000fe200078e0208 */
[----:B------:R-:W-:Y:S02]  /*2920*/  WARPGROUP.DEPBAR.LE gsb0, 0x0 ;  /* 0x00008000000079c5 */ /* 0x000fe40000010000 */
[----:B------:R-:W-:Y:S04]  /*2930*/  LDS.U8 R5, [R4+UR44+0x800] ;  /* 0x0008002c04057984 */ /* 0x000fe80008000000 */
[----:B------:R-:W2:Y:S04]  /*2940*/  LDS.U8 R6, [R4+UR44+0x840] ;  /* 0x0008402c04067984 */ /* 0x000ea80008000000 */
[----:B------:R-:W-:Y:S04]  /*2950*/  LDS.U8 R7, [R4+UR44+0x808] ;  /* 0x0008082c04077984 */ /* 0x000fe80008000000 */
[----:B------:R-:W3:Y:S04]  /*2960*/  LDS.U8 R10, [R4+UR44+0x848] ;  /* 0x0008482c040a7984 */ /* 0x000ee80008000000 */
[----:B------:R-:W-:Y:S04]  /*2970*/  LDS.U8 R9, [R4+UR44+0xc00] ;  /* 0x000c002c04097984 */ /* 0x000fe80008000000 */
[----:B------:R-:W4:Y:S04]  /*2980*/  LDS.U8 R20, [R4+UR44+0xc40] ;  /* 0x000c402c04147984 */ /* 0x000f280008000000 */
[----:B------:R-:W-:Y:S04]  /*2990*/  LDS.U8 R11, [R4+UR44+0xc08] ;  /* 0x000c082c040b7984 */ /* 0x000fe80008000000 */
[----:B------:R-:W0:Y:S04]  /*29a0*/  LDS.U8 R102, [R4+UR44+0xc48] ;  /* 0x000c482c04667984 */ /* 0x000e280008000000 */
[----:B------:R-:W1:Y:S04]  /*29b0*/  LDS.U8 R8, [R21+0x800] ;  /* 0x0008000015087984 */ /* 0x000e680000000000 */
[----:B------:R-:W1:Y:S04]  /*29c0*/  LDS.U8 R12, [R21+0x808] ;  /* 0x00080800150c7984 */ /* 0x000e680000000000 */
[----:B------:R-:W1:Y:S04]  /*29d0*/  LDS.U8 R100, [R21+0xc00] ;  /* 0x000c000015647984 */ /* 0x000e680000000000 */
[----:B------:R-:W1:Y:S01]  /*29e0*/  LDS.U8 R112, [R21+0xc08] ;  /* 0x000c080015707984 */ /* 0x000e620000000000 */
[----:B--2---:R-:W-:-:S03]  /*29f0*/  PRMT R5, R6, 0x7604, R5 ;  /* 0x0000760406057816 */ /* 0x004fc60000000005 */
[----:B------:R-:W2:Y:S04]  /*2a00*/  LDS.U8 R108, [R21+0x840] ;  /* 0x00084000156c7984 */ /* 0x000ea80000000000 */
[----:B------:R-:W2:Y:S01]  /*2a10*/  LDS.U8 R14, [R21+0x848] ;  /* 0x00084800150e7984 */ /* 0x000ea20000000000 */
[----:B---3--:R-:W-:-:S03]  /*2a20*/  PRMT R7, R10, 0x7604, R7 ;  /* 0x000076040a077816 */ /* 0x008fc60000000007 */
[----:B------:R-:W3:Y:S04]  /*2a30*/  LDS.U8 R110, [R21+0xc40] ;  /* 0x000c4000156e7984 */ /* 0x000ee80000000000 */
[----:B------:R-:W3:Y:S01]  /*2a40*/  LDS.U8 R114, [R21+0xc48] ;  /* 0x000c480015727984 */ /* 0x000ee20000000000 */
[----:B----4-:R-:W-:Y:S02]  /*2a50*/  PRMT R9, R20, 0x7604, R9 ;  /* 0x0000760414097816 */ /* 0x010fe40000000009 */
[----:B0-----:R-:W-:Y:S02]  /*2a60*/  PRMT R11, R102, 0x7604, R11 ;  /* 0x00007604660b7816 */ /* 0x001fe4000000000b */
[----:B-1----:R-:W-:Y:S02]  /*2a70*/  PRMT R5, R8, 0x7054, R5 ;  /* 0x0000705408057816 */ /* 0x002fe40000000005 */
[----:B------:R-:W-:-:S02]  /*2a80*/  PRMT R7, R12, 0x7054, R7 ;  /* 0x000070540c077816 */ /* 0x000fc40000000007 */
[----:B------:R-:W-:Y:S02]  /*2a90*/  PRMT R9, R100, 0x7054, R9 ;  /* 0x0000705464097816 */ /* 0x000fe40000000009 */
[----:B------:R-:W-:Y:S02]  /*2aa0*/  PRMT R11, R112, 0x7054, R11 ;  /* 0x00007054700b7816 */ /* 0x000fe4000000000b */
[----:B--2---:R-:W-:Y:S02]  /*2ab0*/  PRMT R108, R108, 0x654, R5 ;  /* 0x000006546c6c7816 */ /* 0x004fe40000000005 */
[----:B------:R-:W-:Y:S02]  /*2ac0*/  PRMT R109, R14, 0x654, R7 ;  /* 0x000006540e6d7816 */ /* 0x000fe40000000007 */
[----:B---3--:R-:W-:Y:S02]  /*2ad0*/  PRMT R110, R110, 0x654, R9 ;  /* 0x000006546e6e7816 */ /* 0x008fe40000000009 */
[----:B------:R-:W-:-:S04]  /*2ae0*/  PRMT R111, R114, 0x654, R11 ;  /* 0x00000654726f7816 */ /* 0x000fc8000000000b */
[----:B------:R-:W-:-:S06]  /*2af0*/  WARPGROUP.ARRIVE ;  /* 0x00000000000079c5 */ /* 0x000fcc0000000000 */
[----:B------:R-:W-:Y:S03]  /*2b00*/  IGMMA.64x128x32.S8.S8 R24, R108, gdesc[UR4], R24, gsb0 ;  /* 0x036000046c187df1 */ /* 0x000fe60008041018 */
        /* <DEDUP_REMOVED lines=28> */
[----:B------:R-:W-:Y:S01]  /*2cd0*/  PRMT R103, R112, 0x654, R13 ;  /* 0x0000065470677816 */ /* 0x000fe2000000000d */
[----:B------:R-:W-:Y:S06]  /*2ce0*/  @!P0 BRA `(.L_x_32) ;  /* 0x0000000000048947 */ /* 0x000fec0003800000 */
[----:B------:R-:W-:Y:S01]  /*2cf0*/  BPT.TRAP 0x1 ;  /* 0x000000040000795c */ /* 0x000fe20000300000 */
.L_x_32:
[----:B------:R-:W-:Y:S02]  /*2d00*/  UISETP.GT.U32.AND UP0, UPT, UR38, 0x1, UPT ;  /* 0x000000012600788c */ /* 0x000fe4000bf04070 */
[----:B------:R-:W-:-:S04]  /*2d10*/  ULEA UR5, UR4, UR44, 0x3 ;  /* 0x0000002c04057291 */ /* 0x000fc8000f8e183f */
[----:B------:R-:W-:Y:S01]  /*2d20*/  UIADD3 UR5, UR5, 0x48, URZ ;  /* 0x0000004805057890 */ /* 0x000fe2000fffe03f */
[----:B------:R-:W-:-:S03]  /*2d30*/  PLOP3.LUT P2, PT, PT, PT, UP0, 0x80, 0x0 ;  /* 0x000000000000781c */ /* 0x000fc60003f4f008 */
[----:B------:R-:W-:-:S09]  /*2d40*/  UPRMT UR5, URZ, 0x654, UR5 ;  /* 0x000006543f057896 */ /* 0x000fd20008000005 */
[----:B------:R-:W-:Y:S01]  /*2d50*/  SYNCS.ARRIVE.TRANS64.RED.A1T0 RZ, [UR5], RZ ;  /* 0x000000ffffff79a7 */ /* 0x000fe20008100405 */
[----:B------:R-:W-:Y:S05]  /*2d60*/  @P2 BRA `(.L_x_33) ;  /* 0x0000000000042947 */ /* 0x000fea0003800000 */
[----:B------:R-:W-:Y:S01]  /*2d70*/  BPT.TRAP 0x1 ;  /* 0x000000040000795c */ /* 0x000fe20000300000 */
.L_x_33:
[----:B------:R-:W-:Y:S01]  /*2d80*/  UIADD3 UR6, UR9, 0x4, URZ ;  /* 0x0000000409067890 */ /* 0x000fe2000fffe03f */
[----:B------:R-:W-:Y:S01]  /*2d90*/  WARPGROUP.ARRIVE ;  /* 0x00000000000079c5 */ /* 0x000fe20000000000 */
[----:B------:R-:W-:Y:S01]  /*2da0*/  UMOV UR7, 0x40000040 ;  /* 0x4000004000077882 */ /* 0x000fe20000000000 */
[----:B------:R-:W-:-:S04]  /*2db0*/  UIADD3 UR4, UR4, 0x1, URZ ;  /* 0x0000000104047890 */ /* 0x000fc8000fffe03f */
[----:B------:R-:W-:-:S05]  /*2dc0*/  UISETP.NE.AND UP0, UPT, UR4, 0x9, UPT ;  /* 0x000000090400788c */ /* 0x000fca000bf05270 */
[----:B------:R-:W-:Y:S01]  /*2dd0*/  IGMMA.64x128x32.S8.S8 R24, R100, gdesc[UR4], R24, gsb0 ;  /* 0x0360000464187df1 */ /* 0x000fe20008041018 */
[----:B------:R-:W-:Y:S02]  /*2de0*/  USEL UR4, UR4, URZ, UP0 ;  /* 0x0000003f04047287 */ /* 0x000fe40008000000 */
        /* <DEDUP_REMOVED lines=31> */
.L_x_34:
[----:B------:R-:W-:Y:S01]  /*2fe0*/  IMAD.SHL.U32 R13, R0, 0x2000, RZ ;  /* 0x00002000000d7824 */ /* 0x000fe200078e00ff */
[----:B------:R-:W-:Y:S04]  /*2ff0*/  BSSY B0, `(.L_x_35) ;  /* 0x0000005000007945 */ /* 0x000fe80003800000 */
[----:B------:R-:W-:Y:S01]  /*3000*/  IADD3 R12, R13, UR44, R104 ;  /* 0x0000002c0d0c7c10 */ /* 0x000fe2000fffe068 */
[----:B------:R-:W-:Y:S06]  /*3010*/  @P1 BRA `(.L_x_36) ;  /* 0x0000000000081947 */ /* 0x000fec0003800000 */
[----:B------:R-:W0:Y:S02]  /*3020*/  SYNCS.PHASECHK.TRANS64.TRYWAIT P1, [R15+URZ], R116 ;  /* 0x000000740f0075a7 */ /* 0x000e24000802017f */
[----:B0-----:R-:W-:Y:S05]  /*3030*/  @!P1 BRA `(.L_x_37) ;  /* 0x0000005c00289947 */ /* 0x001fea0003800000 */
.L_x_36:
[----:B------:R-:W-:Y:S05]  /*3040*/  BSYNC B0 ;  /* 0x0000000000007941 */ /* 0x000fea0003800000 */
.L_x_35:
[----:B------:R-:W-:Y:S01]  /*3050*/  IMAD.IADD R14, R99, 0x1, R12 ;  /* 0x00000001630e7824 */ /* 0x000fe200078e020c */
[----:B------:R-:W-:Y:S01]  /*3060*/  LDS.U8 R8, [R12+0x400] ;  /* 0x000400000c087984 */ /* 0x000fe20000000000 */
[----:B------:R-:W-:Y:S05]  /*3070*/  WARPSYNC.ALL ;  /* 0x0000000000007948 */ /* 0x000fea0003800000 */
[----:B------:R-:W1:Y:S04]  /*3080*/  LDS.U8 R21, [R12+0x440] ;  /* 0x000440000c157984 */ /* 0x000e680000000000 */
[----:B------:R-:W-:Y:S04]  /*3090*/  LDS.U8 R4, [R12] ;  /* 0x000000000c047984 */ /* 0x000fe80000000000 */
[----:B------:R-:W2:Y:S04]  /*30a0*/  LDS.U8 R5, [R12+0x40] ;  /* 0x000040000c057984 */ /* 0x000ea80000000000 */
[----:B------:R-:W-:Y:S04]  /*30b0*/  LDS.U8 R6, [R12+0x8] ;  /* 0x000008000c067984 */ /* 0x000fe80000000000 */
[----:B------:R-:W3:Y:S04]  /*30c0*/  LDS.U8 R11, [R12+0x48] ;  /* 0x000048000c0b7984 */ /* 0x000ee80000000000 */
[----:B------:R-:W-:Y:S04]  /*30d0*/  LDS.U8 R10, [R12+0x408] ;  /* 0x000408000c0a7984 */ /* 0x000fe80000000000 */
[----:B------:R-:W4:Y:S04]  /*30e0*/  LDS.U8 R113, [R12+0x448] ;  /* 0x000448000c717984 */ /* 0x000f280000000000 */
[----:B------:R-:W4:Y:S04]  /*30f0*/  LDS.U8 R23, [R14+0x400] ;  /* 0x000400000e177984 */ /* 0x000f280000000000 */
[----:B------:R-:W4:Y:S04]  /*3100*/  LDS.U8 R7, [R14] ;  /* 0x000000000e077984 */ /* 0x000f280000000000 */
[----:B0-----:R-:W0:Y:S04]  /*3110*/  LDS.U8 R15, [R14+0x8] ;  /* 0x000008000e0f7984 */ /* 0x001e280000000000 */
[----:B------:R-:W0:Y:S01]  /*3120*/  LDS.U8 R115, [R14+0x408] ;  /* 0x000408000e737984 */ /* 0x000e220000000000 */
[----:B-1----:R-:W-:-:S03]  /*3130*/  PRMT R8, R21, 0x7604, R8 ;  /* 0x0000760415087816 */ /* 0x002fc60000000008 */
[----:B------:R-:W1:Y:S04]  /*3140*/  LDS.U8 R111, [R14+0x440] ;  /* 0x000440000e6f7984 */ /* 0x000e680000000000 */
[----:B------:R-:W1:Y:S01]  /*3150*/  LDS.U8 R9, [R14+0x40] ;  /* 0x000040000e097984 */ /* 0x000e620000000000 */
[----:B--2---:R-:W-:-:S03]  /*3160*/  PRMT R4, R5, 0x7604, R4 ;  /* 0x0000760405047816 */ /* 0x004fc60000000004 */
[----:B------:R-:W2:Y:S04]  /*3170*/  LDS.U8 R109, [R14+0x48] ;  /* 0x000048000e6d7984 */ /* 0x000ea80000000000 */
[----:B------:R-:W2:Y:S01]  /*3180*/  LDS.U8 R117, [R14+0x448] ;  /* 0x000448000e757984 */ /* 0x000ea20000000000 */
[----:B---3--:R-:W-:Y:S02]  /*3190*/  PRMT R6, R11, 0x7604, R6 ;  /* 0x000076040b067816 */ /* 0x008fe40000000006 */
[----:B----4-:R-:W-:Y:S02]  /*31a0*/  PRMT R10, R113, 0x7604, R10 ;  /* 0x00007604710a7816 */ /* 0x010fe4000000000a */
[----:B------:R-:W-:Y:S02]  /*31b0*/  PRMT R8, R23, 0x7054, R8 ;  /* 0x0000705417087816 */ /* 0x000fe40000000008 */
[----:B------:R-:W-:-:S02]  /*31c0*/  PRMT R4, R7, 0x7054, R4 ;  /* 0x0000705407047816 */ /* 0x000fc40000000004 */
[----:B0-----:R-:W-:Y:S02]  /*31d0*/  PRMT R6, R15, 0x7054, R6 ;  /* 0x000070540f067816 */ /* 0x001fe40000000006 */
[----:B------:R-:W-:Y:S02]  /*31e0*/  PRMT R10, R115, 0x7054, R10 ;  /* 0x00007054730a7816 */ /* 0x000fe4000000000a */
[----:B-1----:R-:W-:Y:S02]  /*31f0*/  PRMT R110, R111, 0x654, R8 ;  /* 0x000006546f6e7816 */ /* 0x002fe40000000008 */
[----:B------:R-:W-:Y:S02]  /*3200*/  PRMT R108, R9, 0x654, R4 ;  /* 0x00000654096c7816 */ /* 0x000fe40000000004 */
[----:B--2---:R-:W-:Y:S02]  /*3210*/  PRMT R109, R109, 0x654, R6 ;  /* 0x000006546d6d7816 */ /* 0x004fe40000000006 */
[----:B------:R-:W-:Y:S01]  /*3220*/  PRMT R111, R117, 0x654, R10 ;  /* 0x00000654756f7816 */ /* 0x000fe2000000000a */
[----:B------:R-:W-:Y:S01]  /*3230*/  UIADD3 UR6, UR9, 0x6, URZ ;  /* 0x0000000609067890 */ /* 0x000fe2000fffe03f */
[----:B------:R-:W-:Y:S01]  /*3240*/  WARPGROUP.ARRIVE ;  /* 0x00000000000079c5 */ /* 0x000fe20000000000 */
[----:B------:R-:W-:Y:S01]  /*3250*/  UMOV UR7, 0x40000040 ;  /* 0x4000004000077882 */ /* 0x000fe20000000000 */
[C---:B------:R-:W-:Y:S01]  /*3260*/  ISETP.GT.AND P1, PT, R3.reuse, 0x2, PT ;  /* 0x000000020300780c */ /* 0x040fe20003f24270 */
[----:B------:R-:W-:Y:S01]  /*3270*/  VIADD R3, R3, 0xffffffff ;  /* 0xffffffff03037836 */ /* 0x000fe20000000000 */
[----:B------:R-:W-:-:S04]  /*3280*/  R2UR UR10, R0 ;  /* 0x00000000000a72ca */ /* 0x000fc800000e0000 */
[----:B------:R-:W-:Y:S03]  /*3290*/  IGMMA.64x128x32.S8.S8 R24, R100, gdesc[UR4], R24, gsb0 ;  /* 0x0360000464187df1 */ /* 0x000fe60008041018 */
[----:B------:R-:W-:-:S04]  /*32a0*/  WARPGROUP.DEPBAR.LE gsb0, 0x0 ;  /* 0x00008000000079c5 */ /* 0x000fc80000010000 */
[----:B------:R-:W-:Y:S05]  /*32b0*/  @P1 BRA `(.L_x_38) ;  /* 0xfffffff400401947 */ /* 0x000fea000383ffff */
.L_x_30:
[----:B------:R-:W-:Y:S01]  /*32c0*/  IMAD.MOV.U32 R5, RZ, RZ, 0x40000040 ;  /* 0x40000040ff057424 */ /* 0x000fe200078e00ff */
[----:B------:R-:W-:Y:S01]  /*32d0*/  LEA R4, R0, UR8, 0xa ;  /* 0x0000000800047c11 */ /* 0x000fe2000f8e50ff */
[----:B------:R-:W-:Y:S01]  /*32e0*/  WARPGROUP.ARRIVE ;  /* 0x00000000000079c5 */ /* 0x000fe20000000000 */
[----:B------:R-:W-:Y:S01]  /*32f0*/  IADD3 R14, R13, UR44, R104 ;  /* 0x0000002c0d0e7c10 */ /* 0x000fe2000fffe068 */
[----:B------:R-:W-:Y:S01]  /*3300*/  IMAD.MOV.U32 R7, RZ, RZ, 0x40000040 ;  /* 0x40000040ff077424 */ /* 0x000fe200078e00ff */
[C---:B------:R-:W-:Y:S01]  /*3310*/  R2UR UR6, R4.reuse ;  /* 0x00000000040672ca */ /* 0x040fe200000e0000 */
[----:B------:R-:W-:Y:S01]  /*3320*/  VIADD R6, R4, 0x2 ;  /* 0x0000000204067836 */ /* 0x000fe20000000000 */
[----:B------:R-:W-:Y:S01]  /*3330*/  R2UR UR7, R5 ;  /* 0x00000000050772ca */ /* 0x000fe200000e0000 */
[----:B------:R-:W-:-:S12]  /*3340*/  IMAD.IADD R20, R99, 0x1, R14 ;  /* 0x0000000163147824 */ /* 0x000fd800078e020e */
[----:B------:R-:W-:Y:S01]  /*3350*/  IGMMA.64x128x32.S8.S8 R24, R108, gdesc[UR4], R24, gsb0 ;  /* 0x036000046c187df1 */ /* 0x000fe20008041018 */
[----:B------:R-:W-:Y:S02]  /*3360*/  R2UR UR6, R6 ;  /* 0x00000000060672ca */ /* 0x000fe400000e0000 */
[----:B------:R-:W-:Y:S01]  /*3370*/  R2UR UR7, R7 ;  /* 0x00000000070772ca */ /* 0x000fe200000e0000 */
[----:B------:R-:W-:Y:S02]  /*3380*/  WARPGROUP.DEPBAR.LE gsb0, 0x0 ;  /* 0x00008000000079c5 */ /* 0x000fe40000010000 */
[----:B------:R-:W-:Y:S04]  /*3390*/  LDS.U8 R10, [R14+0xc00] ;  /* 0x000c00000e0a7984 */ /* 0x000fe80000000000 */
[----:B------:R-:W0:Y:S04]  /*33a0*/  LDS.U8 R21, [R14+0xc40] ;  /* 0x000c40000e157984 */ /* 0x000e280000000000 */
[----:B------:R-:W-:Y:S04]  /*33b0*/  LDS.U8 R0, [R14+0x800] ;  /* 0x000800000e007984 */ /* 0x000fe80000000000 */
[----:B------:R-:W1:Y:S04]  /*33c0*/  LDS.U8 R3, [R14+0x840] ;  /* 0x000840000e037984 */ /* 0x000e680000000000 */
[----:B------:R-:W-:Y:S04]  /*33d0*/  LDS.U8 R8, [R14+0x808] ;  /* 0x000808000e087984 */ /* 0x000fe80000000000 */
[----:B------:R-:W2:Y:S04]  /*33e0*/  LDS.U8 R13, [R14+0x848] ;  /* 0x000848000e0d7984 */ /* 0x000ea80000000000 */
[----:B------:R-:W-:Y:S04]  /*33f0*/  LDS.U8 R12, [R14+0xc08] ;  /* 0x000c08000e0c7984 */ /* 0x000fe80000000000 */
[----:B------:R-:W3:Y:S04]  /*3400*/  LDS.U8 R107, [R14+0xc48] ;  /* 0x000c48000e6b7984 */ /* 0x000ee80000000000 */
        /* <DEDUP_REMOVED lines=53> */
.L_x_39:
        /* <DEDUP_REMOVED lines=8> */
.L_x_40:
[C---:B------:R-:W-:Y:S01]  /*37e0*/  VIADD R6, R4.reuse, 0x4 ;  /* 0x0000000404067836 */ /* 0x040fe20000000000 */
[----:B------:R-:W-:Y:S01]  /*37f0*/  WARPGROUP.ARRIVE ;  /* 0x00000000000079c5 */ /* 0x000fe20000000000 */
[----:B------:R-:W-:Y:S02]  /*3800*/  IMAD.MOV.U32 R7, RZ, RZ, 0x40000040 ;  /* 0x40000040ff077424 */ /* 0x000fe400078e00ff */
[----:B------:R-:W-:Y:S01]  /*3810*/  VIADD R4, R4, 0x6 ;  /* 0x0000000604047836 */ /* 0x000fe20000000000 */
[----:B------:R-:W-:Y:S01]  /*3820*/  R2UR UR6, R6 ;  /* 0x00000000060672ca */ /* 0x000fe200000e0000 */
[----:B------:R-:W-:Y:S01]  /*3830*/  IMAD.MOV.U32 R5, RZ, RZ, 0x40000040 ;  /* 0x40000040ff057424 */ /* 0x000fe200078e00ff */
[----:B------:R-:W-:-:S13]  /*3840*/  R2UR UR7, R7 ;  /* 0x00000000070772ca */ /* 0x000fda00000e0000 */
        /* <DEDUP_REMOVED lines=35> */
.L_x_26:
[----:B------:R-:W-:-:S04]  /*3a80*/  IMAD.U32 R0, RZ, RZ, UR47 ;  /* 0x0000002fff007e24 */ /* 0x000fc8000f8e00ff */
[----:B------:R0:W-:Y:S01]  /*3a90*/  SYNCS.ARRIVE.TRANS64.A1T0 RZ, [R0+UR45], RZ ;  /* 0x000000ff00ff79a7 */ /* 0x0001e2000810002d */
[----:B------:R-:W-:Y:S05]  /*3aa0*/  @!P0 BRA `(.L_x_41) ;  /* 0x0000000000048947 */ /* 0x000fea0003800000 */
[----:B------:R-:W-:Y:S01]  /*3ab0*/  BPT.TRAP 0x1 ;  /* 0x000000040000795c */ /* 0x000fe20000300000 */
.L_x_41:
[----:B------:R-:W-:Y:S02]  /*3ac0*/  UIADD3 UR6, UR41, UR36, URZ ;  /* 0x0000002429067290 */ /* 0x000fe4000fffe03f */
[----:B------:R-:W-:Y:S02]  /*3ad0*/  UISETP.GT.U32.AND UP0, UPT, UR38, 0x1, UPT ;  /* 0x000000012600788c */ /* 0x000fe4000bf04070 */
[----:B------:R-:W-:-:S04]  /*3ae0*/  UIMAD.WIDE.U32 UR4, UR6, 0x38e38e39, URZ ;  /* 0x38e38e39060478a5 */ /* 0x000fc8000f8e003f */
[----:B------:R-:W-:Y:S01]  /*3af0*/  USHF.R.U32.HI UR4, URZ, 0x1, UR5 ;  /* 0x000000013f047899 */ /* 0x000fe20008011605 */
[----:B------:R-:W-:-:S03]  /*3b00*/  PLOP3.LUT P0, PT, PT, PT, UP0, 0x80, 0x0 ;  /* 0x000000000000781c */ /* 0x000fc60003f0f008 */
[----:B------:R-:W-:-:S04]  /*3b10*/  UIMAD UR6, UR4, -0x9, UR6 ;  /* 0xfffffff7040678a4 */ /* 0x000fc8000f8e0206 */
[----:B------:R-:W-:-:S04]  /*3b20*/  ULEA UR6, UR6, UR44, 0x3 ;  /* 0x0000002c06067291 */ /* 0x000fc8000f8e183f */
[----:B------:R-:W-:-:S04]  /*3b30*/  UIADD3 UR6, UR6, 0x48, URZ ;  /* 0x0000004806067890 */ /* 0x000fc8000fffe03f */
[----:B------:R-:W-:-:S09]  /*3b40*/  UPRMT UR6, URZ, 0x654, UR6 ;  /* 0x000006543f067896 */ /* 0x000fd20008000006 */
[----:B------:R-:W-:Y:S01]  /*3b50*/  SYNCS.ARRIVE.TRANS64.RED.A1T0 RZ, [UR6], RZ ;  /* 0x000000ffffff79a7 */ /* 0x000fe20008100406 */
[----:B------:R-:W-:Y:S05]  /*3b60*/  @P0 BRA `(.L_x_42) ;  /* 0x0000000000040947 */ /* 0x000fea0003800000 */
[----:B------:R-:W-:Y:S01]  /*3b70*/  BPT.TRAP 0x1 ;  /* 0x000000040000795c */ /* 0x000fe20000300000 */
.L_x_42:
[----:B0-----:R-:W-:Y:S01]  /*3b80*/  SHF.L.U32 R0, R106, 0x1f, RZ ;  /* 0x0000001f6a007819 */ /* 0x001fe200000006ff */
[----:B------:R-:W-:Y:S01]  /*3b90*/  UIADD3 UR36, UR42, UR36, URZ ;  /* 0x000000242a247290 */ /* 0x000fe2000fffe03f */
[----:B------:R-:W-:Y:S01]  /*3ba0*/  IMAD.SHL.U32 R3, R22, 0x40, RZ ;  /* 0x0000004016037824 */ /* 0x000fe200078e00ff */
[----:B------:R-:W-:Y:S01]  /*3bb0*/  UISETP.GE.U32.AND UP1, UPT, UR42, 0x9, UPT ;  /* 0x000000092a00788c */ /* 0x000fe2000bf26070 */
[----:B------:R-:W0:Y:S01]  /*3bc0*/  SYNCS.PHASECHK.TRANS64.TRYWAIT P0, [UR46+0x8], R0 ;  /* 0x00000800ff0075a7 */ /* 0x000e22000800016e */
[----:B------:R-:W-:-:S04]  /*3bd0*/  UISETP.GT.U32.AND UP0, UPT, UR36, 0x8, UPT ;  /* 0x000000082400788c */ /* 0x000fc8000bf04070 */
[----:B------:R-:W-:-:S04]  /*3be0*/  UISETP.LT.U32.AND UP0, UPT, UR42, 0x9, UP0 ;  /* 0x000000092a00788c */ /* 0x000fc80008701070 */
[----:B------:R-:W-:Y:S02]  /*3bf0*/  USEL UR6, URZ, 0x1, !UP0 ;  /* 0x000000013f067887 */ /* 0x000fe4000c000000 */
[----:B------:R-:W-:Y:S02]  /*3c00*/  @UP1 UIMAD.WIDE.U32 UR4, UR36, 0x38e38e39, URZ ;  /* 0x38e38e39240418a5 */ /* 0x000fe4000f8e003f */
[----:B------:R-:W-:Y:S02]  /*3c10*/  ULOP3.LUT UR37, UR37, UR6, URZ, 0x3c, !UPT ;  /* 0x0000000625257292 */ /* 0x000fe4000f8e3c3f */
[----:B------:R-:W-:-:S04]  /*3c20*/  @UP1 USHF.R.U32.HI UR4, URZ, 0x1, UR5 ;  /* 0x000000013f041899 */ /* 0x000fc80008011605 */
[----:B------:R-:W-:Y:S01]  /*3c30*/  @UP1 ULOP3.LUT UR37, UR37, 0x1, UR4, 0x78, !UPT ;  /* 0x0000000125251892 */ /* 0x000fe2000f8e7804 */
[----:B0-----:R-:W-:Y:S11]  /*3c40*/  @!P0 BRA `(.L_x_43) ;  /* 0x0000005000388947 */ /* 0x001ff60003800000 */
.L_x_210:
[----:B------:R-:W-:Y:S01]  /*3c50*/  ULDC UR4, c[0x0][0x284] ;  /* 0x0000a10000047ab9 */ /* 0x000fe20000000800 */
[----:B------:R-:W-:Y:S01]  /*3c60*/  IMAD.SHL.U32 R13, R19, 0x80, RZ ;  /* 0x00000080130d7824 */ /* 0x000fe200078e00ff */
[----:B------:R-:W-:Y:S01]  /*3c70*/  ISETP.GE.AND P0, PT, R3, UR4, PT ;  /* 0x0000000403007c0c */ /* 0x000fe2000bf06270 */
[----:B------:R-:W-:-:S03]  /*3c80*/  ULDC UR4, c[0x0][0x288] ;  /* 0x0000a20000047ab9 */ /* 0x000fc60000000800 */
[----:B------:R-:W-:-:S13]  /*3c90*/  ISETP.GE.OR P0, PT, R13, UR4, P0 ;  /* 0x000000040d007c0c */ /* 0x000fda0008706670 */
[----:B------:R-:W-:Y:S05]  /*3ca0*/  @P0 BRA `(.L_x_44) ;  /* 0x0000003000c80947 */ /* 0x000fea0003800000 */
[----:B------:R-:W1:Y:S01]  /*3cb0*/  LDC.64 R8, c[0x0][0x5c8] ;  /* 0x00017200ff087b82 */ /* 0x000e620000000a00 */
[----:B------:R-:W-:Y:S01]  /*3cc0*/  SHF.R.S32.HI R11, RZ, 0x1f, R18 ;  /* 0x0000001fff0b7819 */ /* 0x000fe20000011412 */
[----:B------:R-:W-:Y:S01]  /*3cd0*/  ULDC.64 UR4, c[0x0][0x5d0] ;  /* 0x0001740000047ab9 */ /* 0x000fe20000000a00 */
[----:B------:R-:W-:Y:S01]  /*3ce0*/  SHF.R.S32.HI R10, RZ, 0x1f, R13 ;  /* 0x0000001fff0a7819 */ /* 0x000fe2000001140d */
[----:B0-----:R-:W-:Y:S01]  /*3cf0*/  IMAD.WIDE.U32 R4, R18, UR4, R92 ;  /* 0x0000000412047c25 */ /* 0x001fe2000f8e005c */
[----:B------:R-:W-:Y:S03]  /*3d00*/  BSSY B0, `(.L_x_44) ;  /* 0x000032c000007945 */ /* 0x000fe60003800000 */
[----:B------:R-:W-:Y:S01]  /*3d10*/  IMAD R7, R11, UR4, RZ ;  /* 0x000000040b077c24 */ /* 0x000fe2000f8e02ff */
[----:B------:R-:W-:Y:S01]  /*3d20*/  IADD3 R4, P0, R13, R4, RZ ;  /* 0x000000040d047210 */ /* 0x000fe20007f1e0ff */
[----:B------:R-:W-:-:S04]  /*3d30*/  IMAD.WIDE R22, R22, 0x40, R90 ;  /* 0x0000004016167825 */ /* 0x000fc800078e025a */
[----:B------:R-:W-:Y:S01]  /*3d40*/  IMAD R7, R18, UR5, R7 ;  /* 0x0000000512077c24 */ /* 0x000fe2000f8e0207 */
[----:B------:R-:W-:Y:S01]  /*3d50*/  ULDC.64 UR4, c[0x0][0x5c0] ;  /* 0x0001700000047ab9 */ /* 0x000fe20000000a00 */
[----:B------:R-:W-:Y:S02]  /*3d60*/  IMAD.IADD R15, R94, 0x1, -R3 ;  /* 0x000000015e0f7824 */ /* 0x000fe400078e0a03 */
[----:B------:R-:W-:Y:S01]  /*3d70*/  IMAD.IADD R14, R95, 0x1, -R13 ;  /* 0x000000015f0e7824 */ /* 0x000fe200078e0a0d */
[----:B------:R-:W-:Y:S01]  /*3d80*/  IADD3.X R5, R10, R5, R7, P0, !PT ;  /* 0x000000050a057210 */ /* 0x000fe200007fe407 */
[-C--:B-1----:R-:W-:Y:S02]  /*3d90*/  IMAD R0, R23, R8.reuse, RZ ;  /* 0x0000000817007224 */ /* 0x082fe400078e02ff */
[----:B------:R-:W-:-:S04]  /*3da0*/  IMAD.WIDE.U32 R4, R22, R8, R4 ;  /* 0x0000000816047225 */ /* 0x000fc800078e0004 */
[----:B------:R-:W-:Y:S01]  /*3db0*/  IMAD R7, R22, R9, R0 ;  /* 0x0000000916077224 */ /* 0x000fe200078e0200 */
[----:B------:R-:W-:-:S04]  /*3dc0*/  IADD3 R4, P0, R4, UR4, RZ ;  /* 0x0000000404047c10 */ /* 0x000fc8000ff1e0ff */
[----:B------:R-:W-:Y:S02]  /*3dd0*/  IADD3.X R5, R5, UR5, R7, P0, !PT ;  /* 0x0000000505057c10 */ /* 0x000fe400087fe407 */
[----:B-----5:R-:W-:Y:S02]  /*3de0*/  ISETP.NE.AND P0, PT, R89, RZ, PT ;  /* 0x000000ff5900720c */ /* 0x020fe40003f05270 */
[----:B------:R-:W-:-:S04]  /*3df0*/  LEA R6, P1, R8, R4, 0x3 ;  /* 0x0000000408067211 */ /* 0x000fc800078218ff */
[----:B------:R-:W-:-:S07]  /*3e00*/  LEA.HI.X R7, R8, R5, R9, 0x3, P1 ;  /* 0x0000000508077211 */ /* 0x000fce00008f1c09 */
[----:B------:R-:W-:Y:S05]  /*3e10*/  @!P0 BRA `(.L_x_45) ;  /* 0x0000002400608947 */ /* 0x000fea0003800000 */
[----:B------:R-:W0:Y:S01]  /*3e20*/  LDC.64 R20, c[0x0][0x5b0] ;  /* 0x00016c00ff147b82 */ /* 0x000e220000000a00 */
[----:B------:R-:W-:Y:S01]  /*3e30*/  ULDC.64 UR4, c[0x0][0x5b8] ;  /* 0x00016e0000047ab9 */ /* 0x000fe20000000a00 */
[----:B------:R-:W-:Y:S01]  /*3e40*/  ISETP.GE.AND P1, PT, R15, 0x1, PT ;  /* 0x000000010f00780c */ /* 0x000fe20003f26270 */
[----:B------:R-:W-:Y:S01]  /*3e50*/  IMAD.WIDE.U32 R8, R18, UR4, R92 ;  /* 0x0000000412087c25 */ /* 0x000fe2000f8e005c */
[----:B------:R-:W-:Y:S02]  /*3e60*/  BSSY B1, `(.L_x_46) ;  /* 0x000000e000017945 */ /* 0x000fe40003800000 */
[----:B------:R-:W-:Y:S01]  /*3e70*/  ISETP.LT.OR P5, PT, R14, 0x1, !P1 ;  /* 0x000000010e00780c */ /* 0x000fe20004fa1670 */
[----:B------:R-:W-:Y:S01]  /*3e80*/  IMAD R3, R11, UR4, RZ ;  /* 0x000000040b037c24 */ /* 0x000fe2000f8e02ff */
[----:B------:R-:W1:Y:S01]  /*3e90*/  LDC.64 R100, c[0x0][0x5a8] ;  /* 0x00016a00ff647b82 */ /* 0x000e620000000a00 */
[----:B------:R-:W-:Y:S02]  /*3ea0*/  IADD3 R12, P0, R13, R8, RZ ;  /* 0x000000080d0c7210 */ /* 0x000fe40007f1e0ff */
[----:B------:R-:W-:-:S05]  /*3eb0*/  IMAD R3, R18, UR5, R3 ;  /* 0x0000000512037c24 */ /* 0x000fca000f8e0203 */
[----:B------:R-:W-:Y:S01]  /*3ec0*/  IADD3.X R13, R10, R9, R3, P0, !PT ;  /* 0x000000090a0d7210 */ /* 0x000fe200007fe403 */
[-C--:B0-----:R-:W-:Y:S02]  /*3ed0*/  IMAD R0, R23, R20.reuse, RZ ;  /* 0x0000001417007224 */ /* 0x081fe400078e02ff */
[----:B------:R-:W-:-:S04]  /*3ee0*/  IMAD.WIDE.U32 R8, R22, R20, R12 ;  /* 0x0000001416087225 */ /* 0x000fc800078e000c */
[----:B------:R-:W-:Y:S01]  /*3ef0*/  IMAD R19, R22, R21, R0 ;  /* 0x0000001516137224 */ /* 0x000fe200078e0200 */
[----:B-1----:R-:W-:-:S04]  /*3f00*/  IADD3 R8, P0, R8, R100, RZ ;  /* 0x0000006408087210 */ /* 0x002fc80007f1e0ff */
[----:B------:R-:W-:Y:S01]  /*3f10*/  IADD3.X R9, R101, R9, R19, P0, !PT ;  /* 0x0000000965097210 */ /* 0x000fe200007fe413 */
[----:B------:R-:W-:Y:S08]  /*3f20*/  @P5 BRA `(.L_x_47) ;  /* 0x0000000000045947 */ /* 0x000ff00003800000 */
[----:B------:R0:W5:Y:S02]  /*3f30*/  LDG.E.U8 R105, desc[UR52][R8.64] ;  /* 0x0000003408697981 */ /* 0x000164000c1e1100 */
.L_x_47:
[----:B------:R-:W-:Y:S05]  /*3f40*/  BSYNC B1 ;  /* 0x0000000000017941 */ /* 0x000fea0003800000 */
.L_x_46:
[----:B-----5:R-:W-:Y:S01]  /*3f50*/  LOP3.LUT R0, R105, 0xffff, RZ, 0xc0, !PT ;  /* 0x0000ffff69007812 */ /* 0x020fe200078ec0ff */
[----:B------:R-:W-:Y:S01]  /*3f60*/  IMAD.SHL.U32 R10, R20, 0x8, RZ ;  /* 0x00000008140a7824 */ /* 0x000fe200078e00ff */
[----:B------:R-:W-:Y:S01]  /*3f70*/  ISETP.GE.AND P0, PT, R15, 0x9, PT ;  /* 0x000000090f00780c */ /* 0x000fe20003f06270 */
[----:B------:R-:W-:Y:S01]  /*3f80*/  BSSY B1, `(.L_x_48) ;  /* 0x000000e000017945 */ /* 0x000fe20003800000 */
[----:B------:R-:W-:Y:S02]  /*3f90*/  PRMT R0, R0, 0x8880, RZ ;  /* 0x0000888000007816 */ /* 0x000fe400000000ff */
[----:B------:R-:W-:Y:S02]  /*3fa0*/  ISETP.LT.OR P2, PT, R14, 0x2, !P1 ;  /* 0x000000020e00780c */ /* 0x000fe40004f41670 */
[----:B------:R-:W-:Y:S01]  /*3fb0*/  SHF.L.U64.HI R11, R20, 0x3, R21 ;  /* 0x00000003140b7819 */ /* 0x000fe20000010215 */
[----:B------:R-:W-:-:S04]  /*3fc0*/  IMAD R3, R0, R89, RZ ;  /* 0x0000005900037224 */ /* 0x000fc800078e02ff */
[----:B------:R-:W-:Y:S02]  /*3fd0*/  @!P5 IMAD R15, R24, R88, R3 ;  /* 0x00000058180fd224 */ /* 0x000fe400078e0203 */
[----:B------:R-:W-:-:S03]  /*3fe0*/  IMAD.WIDE.U32 R10, R22, R20, R10 ;  /* 0x00000014160a7225 */ /* 0x000fc600078e000a */
[----:B------:R1:W-:Y:S01]  /*3ff0*/  @!P5 STG.E.U8 desc[UR52][R4.64], R15 ;  /* 0x0000000f0400d986 */ /* 0x0003e2000c101134 */
[----:B------:R-:W-:Y:S01]  /*4000*/  IMAD.IADD R18, R19, 0x1, R11 ;  /* 0x0000000113127824 */ /* 0x000fe200078e020b */
[----:B------:R-:W-:Y:S01]  /*4010*/  IADD3 R10, P3, P4, R12, R100, R10 ;  /* 0x000000640c0a7210 */ /* 0x000fe20007c7e00a */
[----:B------:R-:W-:-:S12]  /*4020*/  @P2 BRA `(.L_x_49) ;  /* 0x00000000000c2947 */ /* 0x000fd80003800000 */
[----:B------:R-:W2:Y:S02]  /*4030*/  LDG.E.U8 R105, desc[UR52][R8.64+0x1] ;  /* 0x0000013408697981 */ /* 0x000ea4000c1e1100 */
[----:B--2---:R-:W-:-:S05]  /*4040*/  PRMT R0, R105, 0x8880, RZ ;  /* 0x0000888069007816 */ /* 0x004fca00000000ff */
[----:B------:R-:W-:-:S07]  /*4050*/  IMAD R3, R0, R89, RZ ;  /* 0x0000005900037224 */ /* 0x000fce00078e02ff */
.L_x_49:
[----:B------:R-:W-:Y:S05]  /*4060*/  BSYNC B1 ;  /* 0x0000000000017941 */ /* 0x000fea0003800000 */
.L_x_48:
[C---:B------:R-:W-:Y:S01]  /*4070*/  ISETP.LT.OR P5, PT, R14.reuse, 0x1, !P0 ;  /* 0x000000010e00780c */ /* 0x040fe200047a1670 */
[----:B------:R-:W-:Y:S01]  /*4080*/  @!P2 IMAD R25, R25, R88, R3 ;  /* 0x000000581919a224 */ /* 0x000fe200078e0203 */
[----:B------:R-:W-:Y:S01]  /*4090*/  BSSY B1, `(.L_x_50) ;  /* 0x000000a000017945 */ /* 0x000fe20003800000 */
[----:B------:R-:W-:Y:S02]  /*40a0*/  IADD3.X R11, R13, R101, R18, P3, P4 ;  /* 0x000000650d0b7210 */ /* 0x000fe40001fe8412 */
[C---:B------:R-:W-:Y:S01]  /*40b0*/  ISETP.LT.OR P3, PT, R14.reuse, 0x2, !P0 ;  /* 0x000000020e00780c */ /* 0x040fe20004761670 */
[----:B------:R2:W-:Y:S01]  /*40c0*/  @!P2 STG.E.U8 desc[UR52][R4.64+0x1], R25 ;  /* 0x000001190400a986 */ /* 0x0005e2000c101134 */
[C---:B------:R-:W-:Y:S02]  /*40d0*/  ISETP.LT.OR P4, PT, R14.reuse, 0x9, !P1 ;  /* 0x000000090e00780c */ /* 0x040fe40004f81670 */
[----:B------:R-:W-:-:S04]  /*40e0*/  ISETP.LT.OR P2, PT, R14, 0xa, !P1 ;  /* 0x0000000a0e00780c */ /* 0x000fc80004f41670 */
[----:B------:R-:W-:Y:S09]  /*40f0*/  @P5 BRA `(.L_x_51) ;  /* 0x00000000000c5947 */ /* 0x000ff20003800000 */
[----:B------:R-:W3:Y:S02]  /*4100*/  LDG.E.U8 R105, desc[UR52][R10.64] ;  /* 0x000000340a697981 */ /* 0x000ee4000c1e1100 */
[----:B---3--:R-:W-:-:S05]  /*4110*/  PRMT R0, R105, 0x8880, RZ ;  /* 0x0000888069007816 */ /* 0x008fca00000000ff */
[----:B------:R-:W-:-:S07]  /*4120*/  IMAD R3, R0, R89, RZ ;  /* 0x0000005900037224 */ /* 0x000fce00078e02ff */
.L_x_51:
[----:B------:R-:W-:Y:S05]  /*4130*/  BSYNC B1 ;  /* 0x0000000000017941 */ /* 0x000fea0003800000 */
.L_x_50:
[----:B------:R-:W-:Y:S01]  /*4140*/  @!P5 IMAD R13, R26, R88, R3 ;  /* 0x000000581a0dd224 */ /* 0x000fe200078e0203 */
[----:B------:R-:W-:Y:S04]  /*4150*/  BSSY B1, `(.L_x_52) ;  /* 0x0000006000017945 */ /* 0x000fe80003800000 */
[----:B------:R3:W-:Y:S01]  /*4160*/  @!P5 STG.E.U8 desc[UR52][R6.64], R13 ;  /* 0x0000000d0600d986 */ /* 0x0007e2000c101134 */
[----:B------:R-:W-:Y:S05]  /*4170*/  @P3 BRA `(.L_x_53) ;  /* 0x00000000000c3947 */ /* 0x000fea0003800000 */
[----:B------:R-:W4:Y:S02]  /*4180*/  LDG.E.U8 R105, desc[UR52][R10.64+0x1] ;  /* 0x000001340a697981 */ /* 0x000f24000c1e1100 */
[----:B----4-:R-:W-:-:S05]  /*4190*/  PRMT R0, R105, 0x8880, RZ ;  /* 0x0000888069007816 */ /* 0x010fca00000000ff */
[----:B------:R-:W-:-:S07]  /*41a0*/  IMAD R3, R0, R89, RZ ;  /* 0x0000005900037224 */ /* 0x000fce00078e02ff */
.L_x_53:
[----:B------:R-:W-:Y:S05]  /*41b0*/  BSYNC B1 ;  /* 0x0000000000017941 */ /* 0x000fea0003800000 */
.L_x_52:
[----:B------:R-:W-:Y:S01]  /*41c0*/  @!P3 IMAD R27, R27, R88, R3 ;  /* 0x000000581b1bb224 */ /* 0x000fe200078e0203 */
[----:B------:R-:W-:Y:S04]  /*41d0*/  BSSY B1, `(.L_x_54) ;  /* 0x0000006000017945 */ /* 0x000fe80003800000 */
[----:B------:R4:W-:Y:S01]  /*41e0*/  @!P3 STG.E.U8 desc[UR52][R6.64+0x1], R27 ;  /* 0x0000011b0600b986 */ /* 0x0009e2000c101134 */
[----:B------:R-:W-:Y:S05]  /*41f0*/  @P4 BRA `(.L_x_55) ;  /* 0x00000000000c4947 */ /* 0x000fea0003800000 */
[----:B------:R-:W5:Y:S02]  /*4200*/  LDG.E.U8 R105, desc[UR52][R8.64+0x8] ;  /* 0x0000083408697981 */ /* 0x000f64000c1e1100 */
[----:B-----5:R-:W-:-:S05]  /*4210*/  PRMT R0, R105, 0x8880, RZ ;  /* 0x0000888069007816 */ /* 0x020fca00000000ff */
[----:B------:R-:W-:-:S07]  /*4220*/  IMAD R3, R0, R89, RZ ;  /* 0x0000005900037224 */ /* 0x000fce00078e02ff */
.L_x_55:
[----:B------:R-:W-:Y:S05]  /*4230*/  BSYNC B1 ;  /* 0x0000000000017941 */ /* 0x000fea0003800000 */
.L_x_54:
[----:B---3--:R-:W-:Y:S01]  /*4240*/  @!P4 IMAD R13, R28, R88, R3 ;  /* 0x000000581c0dc224 */ /* 0x008fe200078e0203 */
[----:B------:R-:W-:Y:S04]  /*4250*/  BSSY B1, `(.L_x_56) ;  /* 0x0000006000017945 */ /* 0x000fe80003800000 */
[----:B------:R3:W-:Y:S01]  /*4260*/  @!P4 STG.E.U8 desc[UR52][R4.64+0x8], R13 ;  /* 0x0000080d0400c986 */ /* 0x0007e2000c101134 */
[----:B------:R-:W-:Y:S05]  /*4270*/  @P2 BRA `(.L_x_57) ;  /* 0x00000000000c2947 */ /* 0x000fea0003800000 */
[----:B------:R-:W5:Y:S02]  /*4280*/  LDG.E.U8 R105, desc[UR52][R8.64+0x9] ;  /* 0x0000093408697981 */ /* 0x000f64000c1e1100 */
[----:B-----5:R-:W-:-:S05]  /*4290*/  PRMT R0, R105, 0x8880, RZ ;  /* 0x0000888069007816 */ /* 0x020fca00000000ff */
[----:B------:R-:W-:-:S07]  /*42a0*/  IMAD R3, R0, R89, RZ ;  /* 0x0000005900037224 */ /* 0x000fce00078e02ff */
.L_x_57:
[----:B------:R-:W-:Y:S05]  /*42b0*/  BSYNC B1 ;  /* 0x0000000000017941 */ /* 0x000fea0003800000 */
.L_x_56:
[C---:B------:R-:W-:Y:S01]  /*42c0*/  ISETP.LT.OR P4, PT, R14.reuse, 0x9, !P0 ;  /* 0x000000090e00780c */ /* 0x040fe20004781670 */
[----:B------:R-:W-:Y:S01]  /*42d0*/  @!P2 IMAD R29, R29, R88, R3 ;  /* 0x000000581d1da224 */ /* 0x000fe200078e0203 */
[----:B------:R-:W-:Y:S01]  /*42e0*/  BSSY B1, `(.L_x_58) ;  /* 0x0000009000017945 */ /* 0x000fe20003800000 */
[C---:B------:R-:W-:Y:S02]  /*42f0*/  ISETP.LT.OR P3, PT, R14.reuse, 0xa, !P0 ;  /* 0x0000000a0e00780c */ /* 0x040fe40004761670 */
[C---:B------:R-:W-:Y:S01]  /*4300*/  ISETP.LT.OR P5, PT, R14.reuse, 0x11, !P1 ;  /* 0x000000110e00780c */ /* 0x040fe20004fa1670 */
[----:B------:R0:W-:Y:S01]  /*4310*/  @!P2 STG.E.U8 desc[UR52][R4.64+0x9], R29 ;  /* 0x0000091d0400a986 */ /* 0x0001e2000c101134 */
[----:B------:R-:W-:-:S06]  /*4320*/  ISETP.LT.OR P2, PT, R14, 0x12, !P1 ;  /* 0x000000120e00780c */ /* 0x000fcc0004f41670 */
[----:B------:R-:W-:Y:S07]  /*4330*/  @P4 BRA `(.L_x_59) ;  /* 0x00000000000c4947 */ /* 0x000fee0003800000 */
[----:B------:R-:W5:Y:S02]  /*4340*/  LDG.E.U8 R105, desc[UR52][R10.64+0x8] ;  /* 0x000008340a697981 */ /* 0x000f64000c1e1100 */
[----:B-----5:R-:W-:-:S05]  /*4350*/  PRMT R0, R105, 0x8880, RZ ;  /* 0x0000888069007816 */ /* 0x020fca00000000ff */
[----:B------:R-:W-:-:S07]  /*4360*/  IMAD R3, R0, R89, RZ ;  /* 0x0000005900037224 */ /* 0x000fce00078e02ff */
.L_x_59:
[----:B------:R-:W-:Y:S05]  /*4370*/  BSYNC B1 ;  /* 0x0000000000017941 */ /* 0x000fea0003800000 */
.L_x_58:
[----:B---3--:R-:W-:Y:S01]  /*4380*/  @!P4 IMAD R13, R30, R88, R3 ;  /* 0x000000581e0dc224 */ /* 0x008fe200078e0203 */
[----:B------:R-:W-:Y:S04]  /*4390*/  BSSY B1, `(.L_x_60) ;  /* 0x0000006000017945 */ /* 0x000fe80003800000 */
[----:B------:R3:W-:Y:S01]  /*43a0*/  @!P4 STG.E.U8 desc[UR52][R6.64+0x8], R13 ;  /* 0x0000080d0600c986 */ /* 0x0007e2000c101134 */
[----:B------:R-:W-:Y:S05]  /*43b0*/  @P3 BRA `(.L_x_61) ;  /* 0x00000000000c3947 */ /* 0x000fea0003800000 */
[----:B------:R-:W5:Y:S02]  /*43c0*/  LDG.E.U8 R105, desc[UR52][R10.64+0x9] ;  /* 0x000009340a697981 */ /* 0x000f64000c1e1100 */
[----:B-----5:R-:W-:-:S05]  /*43d0*/  PRMT R0, R105, 0x8880, RZ ;  /* 0x0000888069007816 */ /* 0x020fca00000000ff */
[----:B------:R-:W-:-:S07]  /*43e0*/  IMAD R3, R0, R89, RZ ;  /* 0x0000005900037224 */ /* 0x000fce00078e02ff */
.L_x_61:
[----:B------:R-:W-:Y:S05]  /*43f0*/  BSYNC B1 ;  /* 0x0000000000017941 */ /* 0x000fea0003800000 */
.L_x_60:
[----:B------:R-:W-:Y:S01]  /*4400*/  @!P3 IMAD R31, R31, R88, R3 ;  /* 0x000000581f1fb224 */ /* 0x000fe200078e0203 */
[----:B------:R-:W-:Y:S04]  /*4410*/  BSSY B1, `(.L_x_62) ;  /* 0x0000006000017945 */ /* 0x000fe80003800000 */
[----:B------:R0:W-:Y:S01]  /*4420*/  @!P3 STG.E.U8 desc[UR52][R6.64+0x9], R31 ;  /* 0x0000091f0600b986 */ /* 0x0001e2000c101134 */
[----:B------:R-:W-:Y:S05]  /*4430*/  @P5 BRA `(.L_x_63) ;  /* 0x00000000000c5947 */ /* 0x000fea0003800000 */
[----:B------:R-:W5:Y:S02]  /*4440*/  LDG.E.U8 R105, desc[UR52][R8.64+0x10] ;  /* 0x0000103408697981 */ /* 0x000f64000c1e1100 */
[----:B-----5:R-:W-:-:S05]  /*4450*/  PRMT R0, R105, 0x8880, RZ ;  /* 0x0000888069007816 */ /* 0x020fca00000000ff */
[----:B------:R-:W-:-:S07]  /*4460*/  IMAD R3, R0, R89, RZ ;  /* 0x0000005900037224 */ /* 0x000fce00078e02ff */
.L_x_63:
[----:B------:R-:W-:Y:S05]  /*4470*/  BSYNC B1 ;  /* 0x0000000000017941 */ /* 0x000fea0003800000 */
.L_x_62:
[----:B---3--:R-:W-:Y:S01]  /*4480*/  @!P5 IMAD R13, R32, R88, R3 ;  /* 0x00000058200dd224 */ /* 0x008fe200078e0203 */
[----:B------:R-:W-:Y:S04]  /*4490*/  BSSY B1, `(.L_x_64) ;  /* 0x0000006000017945 */ /* 0x000fe80003800000 */
[----:B------:R3:W-:Y:S01]  /*44a0*/  @!P5 STG.E.U8 desc[UR52][R4.64+0x10], R13 ;  /* 0x0000100d0400d986 */ /* 0x0007e2000c101134 */
[----:B------:R-:W-:Y:S05]  /*44b0*/  @P2 BRA `(.L_x_65) ;  /* 0x00000000000c2947 */ /* 0x000fea0003800000 */
[----:B------:R-:W5:Y:S02]  /*44c0*/  LDG.E.U8 R105, desc[UR52][R8.64+0x11] ;  /* 0x0000113408697981 */ /* 0x000f64000c1e1100 */
[----:B-----5:R-:W-:-:S05]  /*44d0*/  PRMT R0, R105, 0x8880, RZ ;  /* 0x0000888069007816 */ /* 0x020fca00000000ff */
[----:B------:R-:W-:-:S07]  /*44e0*/  IMAD R3, R0, R89, RZ ;  /* 0x0000005900037224 */ /* 0x000fce00078e02ff */
.L_x_65:
[----:B------:R-:W-:Y:S05]  /*44f0*/  BSYNC B1 ;  /* 0x0000000000017941 */ /* 0x000fea0003800000 */
.L_x_64:
        /* <DEDUP_REMOVED lines=11> */
.L_x_67:
[----:B------:R-:W-:Y:S05]  /*45b0*/  BSYNC B1 ;  /* 0x0000000000017941 */ /* 0x000fea0003800000 */
.L_x_66:
[----:B---3--:R-:W-:Y:S01]  /*45c0*/  @!P4 IMAD R13, R34, R88, R3 ;  /* 0x00000058220dc224 */ /* 0x008fe200078e0203 */
[----:B------:R-:W-:Y:S04]  /*45d0*/  BSSY B1, `(.L_x_68) ;  /* 0x0000006000017945 */ /* 0x000fe80003800000 */
[----:B------:R3:W-:Y:S01]  /*45e0*/  @!P4 STG.E.U8 desc[UR52][R6.64+0x10], R13 ;  /* 0x0000100d0600c986 */ /* 0x0007e2000c101134 */
[----:B------:R-:W-:Y:S05]  /*45f0*/  @P3 BRA `(.L_x_69) ;  /* 0x00000000000c3947 */ /* 0x000fea0003800000 */
[----:B------:R-:W5:Y:S02]  /*4600*/  LDG.E.U8 R105, desc[UR52][R10.64+0x11] ;  /* 0x000011340a697981 */ /* 0x000f64000c1e1100 */
[----:B-----5:R-:W-:-:S05]  /*4610*/  PRMT R0, R105, 0x8880, RZ ;  /* 0x0000888069007816 */ /* 0x020fca00000000ff */
[----:B------:R-:W-:-:S07]  /*4620*/  IMAD R3, R0, R89, RZ ;  /* 0x0000005900037224 */ /* 0x000fce00078e02ff */
.L_x_69:
[----:B------:R-:W-:Y:S05]  /*4630*/  BSYNC B1 ;  /* 0x0000000000017941 */ /* 0x000fea0003800000 */
.L_x_68:
[----:B------:R-:W-:Y:S01]  /*4640*/  @!P3 IMAD R35, R35, R88, R3 ;  /* 0x000000582323b224 */ /* 0x000fe200078e0203 */
[----:B------:R-:W-:Y:S04]  /*4650*/  BSSY B1, `(.L_x_70) ;  /* 0x0000006000017945 */ /* 0x000fe80003800000 */
[----:B------:R0:W-:Y:S01]  /*4660*/  @!P3 STG.E.U8 desc[UR52][R6.64+0x11], R35 ;  /* 0x000011230600b986 */ /* 0x0001e2000c101134 */
[----:B------:R-:W-:Y:S05]  /*4670*/  @P5 BRA `(.L_x_71) ;  /* 0x00000000000c5947 */ /* 0x000fea0003800000 */
[----:B------:R-:W5:Y:S02]  /*4680*/  LDG.E.U8 R105, desc[UR52][R8.64+0x18] ;  /* 0x0000183408697981 */ /* 0x000f64000c1e1100 */
[----:B-----5:R-:W-:-:S05]  /*4690*/  PRMT R0, R105, 0x8880, RZ ;  /* 0x0000888069007816 */ /* 0x020fca00000000ff */
[----:B------:R-:W-:-:S07]  /*46a0*/  IMAD R3, R0, R89, RZ ;  /* 0x0000005900037224 */ /* 0x000fce00078e02ff */
.L_x_71:
[----:B------:R-:W-:Y:S05]  /*46b0*/  BSYNC B1 ;  /* 0x0000000000017941 */ /* 0x000fea0003800000 */
.L_x_70:
[----:B---3--:R-:W-:Y:S01]  /*46c0*/  @!P5 IMAD R13, R36, R88, R3 ;  /* 0x00000058240dd224 */ /* 0x008fe200078e0203 */
[----:B------:R-:W-:Y:S04]  /*46d0*/  BSSY B1, `(.L_x_72) ;  /* 0x0000006000017945 */ /* 0x000fe80003800000 */
[----:B------:R3:W-:Y:S01]  /*46e0*/  @!P5 STG.E.U8 desc[UR52][R4.64+0x18], R13 ;  /* 0x0000180d0400d986 */ /* 0x0007e2000c101134 */
[----:B------:R-:W-:Y:S05]  /*46f0*/  @P2 BRA `(.L_x_73) ;  /* 0x00000000000c2947 */ /* 0x000fea0003800000 */
[----:B------:R-:W5:Y:S02]  /*4700*/  LDG.E.U8 R105, desc[UR52][R8.64+0x19] ;  /* 0x0000193408697981 */ /* 0x000f64000c1e1100 */
[----:B-----5:R-:W-:-:S05]  /*4710*/  PRMT R0, R105, 0x8880, RZ ;  /* 0x0000888069007816 */ /* 0x020fca00000000ff */
[----:B------:R-:W-:-:S07]  /*4720*/  IMAD R3, R0, R89, RZ ;  /* 0x0000005900037224 */ /* 0x000fce00078e02ff */
.L_x_73:
[----:B------:R-:W-:Y:S05]  /*4730*/  BSYNC B1 ;  /* 0x0000000000017941 */ /* 0x000fea0003800000 */
.L_x_72:
        /* <DEDUP_REMOVED lines=11> */
.L_x_75:
[----:B------:R-:W-:Y:S05]  /*47f0*/  BSYNC B1 ;  /* 0x0000000000017941 */ /* 0x000fea0003800000 */
.L_x_74:
[----:B---3--:R-:W-:Y:S01]  /*4800*/  @!P4 IMAD R13, R38, R88, R3 ;  /* 0x00000058260dc224 */ /* 0x008fe200078e0203 */
[----:B------:R-:W-:Y:S04]  /*4810*/  BSSY B1, `(.L_x_76) ;  /* 0x0000006000017945 */ /* 0x000fe80003800000 */
[----:B------:R3:W-:Y:S01]  /*4820*/  @!P4 STG.E.U8 desc[UR52][R6.64+0x18], R13 ;  /* 0x0000180d0600c986 */ /* 0x0007e2000c101134 */
[----:B------:R-:W-:Y:S05]  /*4830*/  @P3 BRA `(.L_x_77) ;  /* 0x00000000000c3947 */ /* 0x000fea0003800000 */
[----:B------:R-:W5:Y:S02]  /*4840*/  LDG.E.U8 R105, desc[UR52][R10.64+0x19] ;  /* 0x000019340a697981 */ /* 0x000f64000c1e1100 */
[----:B-----5:R-:W-:-:S05]  /*4850*/  PRMT R0, R105, 0x8880, RZ ;  /* 0x0000888069007816 */ /* 0x020fca00000000ff */
[----:B------:R-:W-:-:S07]  /*4860*/  IMAD R3, R0, R89, RZ ;  /* 0x0000005900037224 */ /* 0x000fce00078e02ff */
.L_x_77:
[----:B------:R-:W-:Y:S05]  /*4870*/  BSYNC B1 ;  /* 0x0000000000017941 */ /* 0x000fea0003800000 */
.L_x_76:
[----:B------:R-:W-:Y:S01]  /*4880*/  @!P3 IMAD R39, R39, R88, R3 ;  /* 0x000000582727b224 */ /* 0x000fe200078e0203 */
[----:B------:R-:W-:Y:S04]  /*4890*/  BSSY B1, `(.L_x_78) ;  /* 0x0000006000017945 */ /* 0x000fe80003800000 */
[----:B------:R0:W-:Y:S01]  /*48a0*/  @!P3 STG.E.U8 desc[UR52][R6.64+0x19], R39 ;  /* 0x000019270600b986 */ /* 0x0001e2000c101134 */
[----:B------:R-:W-:Y:S05]  /*48b0*/  @P5 BRA `(.L_x_79) ;  /* 0x00000000000c5947 */ /* 0x000fea0003800000 */
[----:B------:R-:W5:Y:S02]  /*48c0*/  LDG.E.U8 R105, desc[UR52][R8.64+0x20] ;  /* 0x0000203408697981 */ /* 0x000f64000c1e1100 */
[----:B-----5:R-:W-:-:S05]  /*48d0*/  PRMT R0, R105, 0x8880, RZ ;  /* 0x0000888069007816 */ /* 0x020fca00000000ff */
[----:B------:R-:W-:-:S07]  /*48e0*/  IMAD R3, R0, R89, RZ ;  /* 0x0000005900037224 */ /* 0x000fce00078e02ff */
.L_x_79:
[----:B------:R-:W-:Y:S05]  /*48f0*/  BSYNC B1 ;  /* 0x0000000000017941 */ /* 0x000fea0003800000 */
.L_x_78:
[----:B---3--:R-:W-:Y:S01]  /*4900*/  @!P5 IMAD R13, R40, R88, R3 ;  /* 0x00000058280dd224 */ /* 0x008fe200078e0203 */
[----:B------:R-:W-:Y:S04]  /*4910*/  BSSY B1, `(.L_x_80) ;  /* 0x0000006000017945 */ /* 0x000fe80003800000 */
[----:B------:R3:W-:Y:S01]  /*4920*/  @!P5 STG.E.U8 desc[UR52][R4.64+0x20], R13 ;  /* 0x0000200d0400d986 */ /* 0x0007e2000c101134 */
[----:B------:R-:W-:Y:S05]  /*4930*/  @P2 BRA `(.L_x_81) ;  /* 0x00000000000c2947 */ /* 0x000fea0003800000 */
[----:B------:R-:W5:Y:S02]  /*4940*/  LDG.E.U8 R105, desc[UR52][R8.64+0x21] ;  /* 0x0000213408697981 */ /* 0x000f64000c1e1100 */
[----:B-----5:R-:W-:-:S05]  /*4950*/  PRMT R0, R105, 0x8880, RZ ;  /* 0x0000888069007816 */ /* 0x020fca00000000ff */
[----:B------:R-:W-:-:S07]  /*4960*/  IMAD R3, R0, R89, RZ ;  /* 0x0000005900037224 */ /* 0x000fce00078e02ff */
.L_x_81:
[----:B------:R-:W-:Y:S05]  /*4970*/  BSYNC B1 ;  /* 0x0000000000017941 */ /* 0x000fea0003800000 */
.L_x_80:
        /* <DEDUP_REMOVED lines=11> */
.L_x_83:
[----:B------:R-:W-:Y:S05]  /*4a30*/  BSYNC B1 ;  /* 0x0000000000017941 */ /* 0x000fea0003800000 */
.L_x_82:
[----:B---3--:R-:W-:Y:S01]  /*4a40*/  @!P4 IMAD R13, R42, R88, R3 ;  /* 0x000000582a0dc224 */ /* 0x008fe200078e0203 */
[----:B------:R-:W-:Y:S04]  /*4a50*/  BSSY B1, `(.L_x_84) ;  /* 0x0000006000017945 */ /* 0x000fe80003800000 */
[----:B------:R3:W-:Y:S01]  /*4a60*/  @!P4 STG.E.U8 desc[UR52][R6.64+0x20], R13 ;  /* 0x0000200d0600c986 */ /* 0x0007e2000c101134 */
[----:B------:R-:W-:Y:S05]  /*4a70*/  @P3 BRA `(.L_x_85) ;  /* 0x00000000000c3947 */ /* 0x000fea0003800000 */
[----:B------:R-:W5:Y:S02]  /*4a80*/  LDG.E.U8 R105, desc[UR52][R10.64+0x21] ;  /* 0x000021340a697981 */ /* 0x000f64000c1e1100 */
[----:B-----5:R-:W-:-:S05]  /*4a90*/  PRMT R0, R105, 0x8880, RZ ;  /* 0x0000888069007816 */ /* 0x020fca00000000ff */
[----:B------:R-:W-:-:S07]  /*4aa0*/  IMAD R3, R0, R89, RZ ;  /* 0x0000005900037224 */ /* 0x000fce00078e02ff */
.L_x_85:
[----:B------:R-:W-:Y:S05]  /*4ab0*/  BSYNC B1 ;  /* 0x0000000000017941 */ /* 0x000fea0003800000 */
.L_x_84:
[----:B------:R-:W-:Y:S01]  /*4ac0*/  @!P3 IMAD R43, R43, R88, R3 ;  /* 0x000000582b2bb224 */ /* 0x000fe200078e0203 */
[----:B------:R-:W-:Y:S04]  /*4ad0*/  BSSY B1, `(.L_x_86) ;  /* 0x0000006000017945 */ /* 0x000fe80003800000 */
[----:B------:R0:W-:Y:S01]  /*4ae0*/  @!P3 STG.E.U8 desc[UR52][R6.64+0x21], R43 ;  /* 0x0000212b0600b986 */ /* 0x0001e2000c101134 */
[----:B------:R-:W-:Y:S05]  /*4af0*/  @P5 BRA `(.L_x_87) ;  /* 0x00000000000c5947 */ /* 0x000fea0003800000 */
[----:B------:R-:W5:Y:S02]  /*4b00*/  LDG.E.U8 R105, desc[UR52][R8.64+0x28] ;  /* 0x0000283408697981 */ /* 0x000f64000c1e1100 */
[----:B-----5:R-:W-:-:S05]  /*4b10*/  PRMT R0, R105, 0x8880, RZ ;  /* 0x0000888069007816 */ /* 0x020fca00000000ff */
[----:B------:R-:W-:-:S07]  /*4b20*/  IMAD R3, R0, R89, RZ ;  /* 0x0000005900037224 */ /* 0x000fce00078e02ff */
.L_x_87:
[----:B------:R-:W-:Y:S05]  /*4b30*/  BSYNC B1 ;  /* 0x0000000000017941 */ /* 0x000fea0003800000 */
.L_x_86:
[----:B---3--:R-:W-:Y:S01]  /*4b40*/  @!P5 IMAD R13, R44, R88, R3 ;  /* 0x000000582c0dd224 */ /* 0x008fe200078e0203 */
[----:B------:R-:W-:Y:S04]  /*4b50*/  BSSY B1, `(.L_x_88) ;  /* 0x0000006000017945 */ /* 0x000fe80003800000 */
[----:B------:R3:W-:Y:S01]  /*4b60*/  @!P5 STG.E.U8 desc[UR52][R4.64+0x28], R13 ;  /* 0x0000280d0400d986 */ /* 0x0007e2000c101134 */
[----:B------:R-:W-:Y:S05]  /*4b70*/  @P2 BRA `(.L_x_89) ;  /* 0x00000000000c2947 */ /* 0x000fea0003800000 */
[----:B------:R-:W5:Y:S02]  /*4b80*/  LDG.E.U8 R105, desc[UR52][R8.64+0x29] ;  /* 0x0000293408697981 */ /* 0x000f64000c1e1100 */
[----:B-----5:R-:W-:-:S05]  /*4b90*/  PRMT R0, R105, 0x8880, RZ ;  /* 0x0000888069007816 */ /* 0x020fca00000000ff */
[----:B------:R-:W-:-:S07]  /*4ba0*/  IMAD R3, R0, R89, RZ ;  /* 0x0000005900037224 */ /* 0x000fce00078e02ff */
.L_x_89:
[----:B------:R-:W-:Y:S05]  /*4bb0*/  BSYNC B1 ;  /* 0x0000000000017941 */ /* 0x000fea0003800000 */
.L_x_88:
        /* <DEDUP_REMOVED lines=11> */
.L_x_91:
[----:B------:R-:W-:Y:S05]  /*4c70*/  BSYNC B1 ;  /* 0x0000000000017941 */ /* 0x000fea0003800000 */
.L_x_90:
[----:B---3--:R-:W-:Y:S01]  /*4c80*/  @!P4 IMAD R13, R46, R88, R3 ;  /* 0x000000582e0dc224 */ /* 0x008fe200078e0203 */
[----:B------:R-:W-:Y:S04]  /*4c90*/  BSSY B1, `(.L_x_92) ;  /* 0x0000006000017945 */ /* 0x000fe80003800000 */
[----:B------:R3:W-:Y:S01]  /*4ca0*/  @!P4 STG.E.U8 desc[UR52][R6.64+0x28], R13 ;  /* 0x0000280d0600c986 */ /* 0x0007e2000c101134 */
[----:B------:R-:W-:Y:S05]  /*4cb0*/  @P3 BRA `(.L_x_93) ;  /* 0x00000000000c3947 */ /* 0x000fea0003800000 */
[----:B------:R-:W5:Y:S02]  /*4cc0*/  LDG.E.U8 R105, desc[UR52][R10.64+0x29] ;  /* 0x000029340a697981 */ /* 0x000f64000c1e1100 */
[----:B-----5:R-:W-:-:S05]  /*4cd0*/  PRMT R0, R105, 0x8880, RZ ;  /* 0x0000888069007816 */ /* 0x020fca00000000ff */
[----:B------:R-:W-:-:S07]  /*4ce0*/  IMAD R3, R0, R89, RZ ;  /* 0x0000005900037224 */ /* 0x000fce00078e02ff */
.L_x_93:
[----:B------:R-:W-:Y:S05]  /*4cf0*/  BSYNC B1 ;  /* 0x0000000000017941 */ /* 0x000fea0003800000 */
.L_x_92:
[----:B------:R-:W-:Y:S01]  /*4d00*/  @!P3 IMAD R47, R47, R88, R3 ;  /* 0x000000582f2fb224 */ /* 0x000fe200078e0203 */
[----:B------:R-:W-:Y:S04]  /*4d10*/  BSSY B1, `(.L_x_94) ;  /* 0x0000006000017945 */ /* 0x000fe80003800000 */
[----:B------:R0:W-:Y:S01]  /*4d20*/  @!P3 STG.E.U8 desc[UR52][R6.64+0x29], R47 ;  /* 0x0000292f0600b986 */ /* 0x0001e2000c101134 */
[----:B------:R-:W-:Y:S05]  /*4d30*/  @P5 BRA `(.L_x_95) ;  /* 0x00000000000c5947 */ /* 0x000fea0003800000 */
[----:B------:R-:W5:Y:S02]  /*4d40*/  LDG.E.U8 R105, desc[UR52][R8.64+0x30] ;  /* 0x0000303408697981 */ /* 0x000f64000c1e1100 */
[----:B-----5:R-:W-:-:S05]  /*4d50*/  PRMT R0, R105, 0x8880, RZ ;  /* 0x0000888069007816 */ /* 0x020fca00000000ff */
[----:B------:R-:W-:-:S07]  /*4d60*/  IMAD R3, R0, R89, RZ ;  /* 0x0000005900037224 */ /* 0x000fce00078e02ff */
.L_x_95:
[----:B------:R-:W-:Y:S05]  /*4d70*/  BSYNC B1 ;  /* 0x0000000000017941 */ /* 0x000fea0003800000 */
.L_x_94:
[----:B---3--:R-:W-:Y:S01]  /*4d80*/  @!P5 IMAD R13, R48, R88, R3 ;  /* 0x00000058300dd224 */ /* 0x008fe200078e0203 */
[----:B------:R-:W-:Y:S04]  /*4d90*/  BSSY B1, `(.L_x_96) ;  /* 0x0000006000017945 */ /* 0x000fe80003800000 */
[----:B------:R3:W-:Y:S01]  /*4da0*/  @!P5 STG.E.U8 desc[UR52][R4.64+0x30], R13 ;  /* 0x0000300d0400d986 */ /* 0x0007e2000c101134 */
[----:B------:R-:W-:Y:S05]  /*4db0*/  @P2 BRA `(.L_x_97) ;  /* 0x00000000000c2947 */ /* 0x000fea0003800000 */
[----:B------:R-:W5:Y:S02]  /*4dc0*/  LDG.E.U8 R105, desc[UR52][R8.64+0x31] ;  /* 0x0000313408697981 */ /* 0x000f64000c1e1100 */
[----:B-----5:R-:W-:-:S05]  /*4dd0*/  PRMT R0, R105, 0x8880, RZ ;  /* 0x0000888069007816 */ /* 0x020fca00000000ff */
[----:B------:R-:W-:-:S07]  /*4de0*/  IMAD R3, R0, R89, RZ ;  /* 0x0000005900037224 */ /* 0x000fce00078e02ff */
.L_x_97:
[----:B------:R-:W-:Y:S05]  /*4df0*/  BSYNC B1 ;  /* 0x0000000000017941 */ /* 0x000fea0003800000 */
.L_x_96:
        /* <DEDUP_REMOVED lines=11> */
.L_x_99:
[----:B------:R-:W-:Y:S05]  /*4eb0*/  BSYNC B1 ;  /* 0x0000000000017941 */ /* 0x000fea0003800000 */
.L_x_98:
[----:B---3--:R-:W-:Y:S01]  /*4ec0*/  @!P4 IMAD R13, R50, R88, R3 ;  /* 0x00000058320dc224 */ /* 0x008fe200078e0203 */
[----:B------:R-:W-:Y:S04]  /*4ed0*/  BSSY B1, `(.L_x_100) ;  /* 0x0000006000017945 */ /* 0x000fe80003800000 */
[----:B------:R3:W-:Y:S01]  /*4ee0*/  @!P4 STG.E.U8 desc[UR52][R6.64+0x30], R13 ;  /* 0x0000300d0600c986 */ /* 0x0007e2000c101134 */
[----:B------:R-:W-:Y:S05]  /*4ef0*/  @P3 BRA `(.L_x_101) ;  /* 0x00000000000c3947 */ /* 0x000fea0003800000 */
[----:B------:R-:W5:Y:S02]  /*4f00*/  LDG.E.U8 R105, desc[UR52][R10.64+0x31] ;  /* 0x000031340a697981 */ /* 0x000f64000c1e1100 */
[----:B-----5:R-:W-:-:S05]  /*4f10*/  PRMT R0, R105, 0x8880, RZ ;  /* 0x0000888069007816 */ /* 0x020fca00000000ff */
[----:B------:R-:W-:-:S07]  /*4f20*/  IMAD R3, R0, R89, RZ ;  /* 0x0000005900037224 */ /* 0x000fce00078e02ff */
.L_x_101:
[----:B------:R-:W-:Y:S05]  /*4f30*/  BSYNC B1 ;  /* 0x0000000000017941 */ /* 0x000fea0003800000 */
.L_x_100:
[----:B------:R-:W-:Y:S01]  /*4f40*/  @!P3 IMAD R51, R51, R88, R3 ;  /* 0x000000583333b224 */ /* 0x000fe200078e0203 */
[----:B------:R-:W-:Y:S04]  /*4f50*/  BSSY B1, `(.L_x_102) ;  /* 0x0000006000017945 */ /* 0x000fe80003800000 */
[----:B------:R0:W-:Y:S01]  /*4f60*/  @!P3 STG.E.U8 desc[UR52][R6.64+0x31], R51 ;  /* 0x000031330600b986 */ /* 0x0001e2000c101134 */
[----:B------:R-:W-:Y:S05]  /*4f70*/  @P5 BRA `(.L_x_103) ;  /* 0x00000000000c5947 */ /* 0x000fea0003800000 */
[----:B------:R-:W5:Y:S02]  /*4f80*/  LDG.E.U8 R105, desc[UR52][R8.64+0x38] ;  /* 0x0000383408697981 */ /* 0x000f64000c1e1100 */
[----:B-----5:R-:W-:-:S05]  /*4f90*/  PRMT R0, R105, 0x8880, RZ ;  /* 0x0000888069007816 */ /* 0x020fca00000000ff */
[----:B------:R-:W-:-:S07]  /*4fa0*/  IMAD R3, R0, R89, RZ ;  /* 0x0000005900037224 */ /* 0x000fce00078e02ff */
.L_x_103:
[----:B------:R-:W-:Y:S05]  /*4fb0*/  BSYNC B1 ;  /* 0x0000000000017941 */ /* 0x000fea0003800000 */
.L_x_102:
[----:B---3--:R-:W-:Y:S01]  /*4fc0*/  @!P5 IMAD R13, R52, R88, R3 ;  /* 0x00000058340dd224 */ /* 0x008fe200078e0203 */
[----:B------:R-:W-:Y:S04]  /*4fd0*/  BSSY B1, `(.L_x_104) ;  /* 0x0000006000017945 */ /* 0x000fe80003800000 */
[----:B------:R3:W-:Y:S01]  /*4fe0*/  @!P5 STG.E.U8 desc[UR52][R4.64+0x38], R13 ;  /* 0x0000380d0400d986 */ /* 0x0007e2000c101134 */
[----:B------:R-:W-:Y:S05]  /*4ff0*/  @P2 BRA `(.L_x_105) ;  /* 0x00000000000c2947 */ /* 0x000fea0003800000 */
[----:B------:R-:W5:Y:S02]  /*5000*/  LDG.E.U8 R105, desc[UR52][R8.64+0x39] ;  /* 0x0000393408697981 */ /* 0x000f64000c1e1100 */
[----:B-----5:R-:W-:-:S05]  /*5010*/  PRMT R0, R105, 0x8880, RZ ;  /* 0x0000888069007816 */ /* 0x020fca00000000ff */
[----:B------:R-:W-:-:S07]  /*5020*/  IMAD R3, R0, R89, RZ ;  /* 0x0000005900037224 */ /* 0x000fce00078e02ff */
.L_x_105:
[----:B------:R-:W-:Y:S05]  /*5030*/  BSYNC B1 ;  /* 0x0000000000017941 */ /* 0x000fea0003800000 */
.L_x_104:
        /* <DEDUP_REMOVED lines=11> */
.L_x_107:
[----:B------:R-:W-:Y:S05]  /*50f0*/  BSYNC B1 ;  /* 0x0000000000017941 */ /* 0x000fea0003800000 */
.L_x_106:
[----:B---3--:R-:W-:Y:S01]  /*5100*/  @!P4 IMAD R13, R54, R88, R3 ;  /* 0x00000058360dc224 */ /* 0x008fe200078e0203 */
[----:B------:R-:W-:Y:S04]  /*5110*/  BSSY B1, `(.L_x_108) ;  /* 0x0000006000017945 */ /* 0x000fe80003800000 */
[----:B------:R3:W-:Y:S01]  /*5120*/  @!P4 STG.E.U8 desc[UR52][R6.64+0x38], R13 ;  /* 0x0000380d0600c986 */ /* 0x0007e2000c101134 */
[----:B------:R-:W-:Y:S05]  /*5130*/  @P3 BRA `(.L_x_109) ;  /* 0x00000000000c3947 */ /* 0x000fea0003800000 */
[----:B------:R-:W5:Y:S02]  /*5140*/  LDG.E.U8 R105, desc[UR52][R10.64+0x39] ;  /* 0x000039340a697981 */ /* 0x000f64000c1e1100 */
[----:B-----5:R-:W-:-:S05]  /*5150*/  PRMT R0, R105, 0x8880, RZ ;  /* 0x0000888069007816 */ /* 0x020fca00000000ff */
[----:B------:R-:W-:-:S07]  /*5160*/  IMAD R3, R0, R89, RZ ;  /* 0x0000005900037224 */ /* 0x000fce00078e02ff */
.L_x_109:
[----:B------:R-:W-:Y:S05]  /*5170*/  BSYNC B1 ;  /* 0x0000000000017941 */ /* 0x000fea0003800000 */
.L_x_108:
[----:B------:R-:W-:Y:S01]  /*5180*/  @!P3 IMAD R55, R55, R88, R3 ;  /* 0x000000583737b224 */ /* 0x000fe200078e0203 */
[----:B------:R-:W-:Y:S04]  /*5190*/  BSSY B1, `(.L_x_110) ;  /* 0x0000006000017945 */ /* 0x000fe80003800000 */
[----:B------:R0:W-:Y:S01]  /*51a0*/  @!P3 STG.E.U8 desc[UR52][R6.64+0x39], R55 ;  /* 0x000039370600b986 */ /* 0x0001e2000c101134 */
[----:B------:R-:W-:Y:S05]  /*51b0*/  @P5 BRA `(.L_x_111) ;  /* 0x00000000000c5947 */ /* 0x000fea0003800000 */
[----:B------:R-:W5:Y:S02]  /*51c0*/  LDG.E.U8 R105, desc[UR52][R8.64+0x40] ;  /* 0x0000403408697981 */ /* 0x000f64000c1e1100 */
[----:B-----5:R-:W-:-:S05]  /*51d0*/  PRMT R0, R105, 0x8880, RZ ;  /* 0x0000888069007816 */ /* 0x020fca00000000ff */
[----:B------:R-:W-:-:S07]  /*51e0*/  IMAD R3, R0, R89, RZ ;  /* 0x0000005900037224 */ /* 0x000fce00078e02ff */
.L_x_111:
[----:B------:R-:W-:Y:S05]  /*51f0*/  BSYNC B1 ;  /* 0x0000000000017941 */ /* 0x000fea0003800000 */
.L_x_110:
[----:B---3--:R-:W-:Y:S01]  /*5200*/  @!P5 IMAD R13, R56, R88, R3 ;  /* 0x00000058380dd224 */ /* 0x008fe200078e0203 */
[----:B------:R-:W-:Y:S04]  /*5210*/  BSSY B1, `(.L_x_112) ;  /* 0x0000006000017945 */ /* 0x000fe80003800000 */
[----:B------:R3:W-:Y:S01]  /*5220*/  @!P5 STG.E.U8 desc[UR52][R4.64+0x40], R13 ;  /* 0x0000400d0400d986 */ /* 0x0007e2000c101134 */
[----:B------:R-:W-:Y:S05]  /*5230*/  @P2 BRA `(.L_x_113) ;  /* 0x00000000000c2947 */ /* 0x000fea0003800000 */
[----:B------:R-:W5:Y:S02]  /*5240*/  LDG.E.U8 R105, desc[UR52][R8.64+0x41] ;  /* 0x0000413408697981 */ /* 0x000f64000c1e1100 */
[----:B-----5:R-:W-:-:S05]  /*5250*/  PRMT R0, R105, 0x8880, RZ ;  /* 0x0000888069007816 */ /* 0x020fca00000000ff */
[----:B------:R-:W-:-:S07]  /*5260*/  IMAD R3, R0, R89, RZ ;  /* 0x0000005900037224 */ /* 0x000fce00078e02ff */
.L_x_113:
[----:B------:R-:W-:Y:S05]  /*5270*/  BSYNC B1 ;  /* 0x0000000000017941 */ /* 0x000fea0003800000 */
.L_x_112:
        /* <DEDUP_REMOVED lines=11> */
.L_x_115:
[----:B------:R-:W-:Y:S05]  /*5330*/  BSYNC B1 ;  /* 0x0000000000017941 */ /* 0x000fea0003800000 */
.L_x_114:
[----:B---3--:R-:W-:Y:S01]  /*5340*/  @!P4 IMAD R13, R58, R88, R3 ;  /* 0x000000583a0dc224 */ /* 0x008fe200078e0203 */
[----:B------:R-:W-:Y:S04]  /*5350*/  BSSY B1, `(.L_x_116) ;  /* 0x0000006000017945 */ /* 0x000fe80003800000 */
[----:B------:R3:W-:Y:S01]  /*5360*/  @!P4 STG.E.U8 desc[UR52][R6.64+0x40], R13 ;  /* 0x0000400d0600c986 */ /* 0x0007e2000c101134 */
[----:B------:R-:W-:Y:S05]  /*5370*/  @P3 BRA `(.L_x_117) ;  /* 0x00000000000c3947 */ /* 0x000fea0003800000 */
[----:B------:R-:W5:Y:S02]  /*5380*/  LDG.E.U8 R105, desc[UR52][R10.64+0x41] ;  /* 0x000041340a697981 */ /* 0x000f64000c1e1100 */
[----:B-----5:R-:W-:-:S05]  /*5390*/  PRMT R0, R105, 0x8880, RZ ;  /* 0x0000888069007816 */ /* 0x020fca00000000ff */
[----:B------:R-:W-:-:S07]  /*53a0*/  IMAD R3, R0, R89, RZ ;  /* 0x0000005900037224 */ /* 0x000fce00078e02ff */
.L_x_117:
[----:B------:R-:W-:Y:S05]  /*53b0*/  BSYNC B1 ;  /* 0x0000000000017941 */ /* 0x000fea0003800000 */
.L_x_116:
[----:B------:R-:W-:Y:S01]  /*53c0*/  @!P3 IMAD R59, R59, R88, R3 ;  /* 0x000000583b3bb224 */ /* 0x000fe200078e0203 */
[----:B------:R-:W-:Y:S04]  /*53d0*/  BSSY B1, `(.L_x_118) ;  /* 0x0000006000017945 */ /* 0x000fe80003800000 */
[----:B------:R0:W-:Y:S01]  /*53e0*/  @!P3 STG.E.U8 desc[UR52][R6.64+0x41], R59 ;  /* 0x0000413b0600b986 */ /* 0x0001e2000c101134 */
[----:B------:R-:W-:Y:S05]  /*53f0*/  @P5 BRA `(.L_x_119) ;  /* 0x00000000000c5947 */ /* 0x000fea0003800000 */
[----:B------:R-:W5:Y:S02]  /*5400*/  LDG.E.U8 R105, desc[UR52][R8.64+0x48] ;  /* 0x0000483408697981 */ /* 0x000f64000c1e1100 */
[----:B-----5:R-:W-:-:S05]  /*5410*/  PRMT R0, R105, 0x8880, RZ ;  /* 0x0000888069007816 */ /* 0x020fca00000000ff */
[----:B------:R-:W-:-:S07]  /*5420*/  IMAD R3, R0, R89, RZ ;  /* 0x0000005900037224 */ /* 0x000fce00078e02ff */
.L_x_119:
[----:B------:R-:W-:Y:S05]  /*5430*/  BSYNC B1 ;  /* 0x0000000000017941 */ /* 0x000fea0003800000 */
.L_x_118:
[----:B---3--:R-:W-:Y:S01]  /*5440*/  @!P5 IMAD R13, R60, R88, R3 ;  /* 0x000000583c0dd224 */ /* 0x008fe200078e0203 */
[----:B------:R-:W-:Y:S04]  /*5450*/  BSSY B1, `(.L_x_120) ;  /* 0x0000006000017945 */ /* 0x000fe80003800000 */
[----:B------:R3:W-:Y:S01]  /*5460*/  @!P5 STG.E.U8 desc[UR52][R4.64+0x48], R13 ;  /* 0x0000480d0400d986 */ /* 0x0007e2000c101134 */
[----:B------:R-:W-:Y:S05]  /*5470*/  @P2 BRA `(.L_x_121) ;  /* 0x00000000000c2947 */ /* 0x000fea0003800000 */
[----:B------:R-:W5:Y:S02]  /*5480*/  LDG.E.U8 R105, desc[UR52][R8.64+0x49] ;  /* 0x0000493408697981 */ /* 0x000f64000c1e1100 */
[----:B-----5:R-:W-:-:S05]  /*5490*/  PRMT R0, R105, 0x8880, RZ ;  /* 0x0000888069007816 */ /* 0x020fca00000000ff */
[----:B------:R-:W-:-:S07]  /*54a0*/  IMAD R3, R0, R89, RZ ;  /* 0x0000005900037224 */ /* 0x000fce00078e02ff */
.L_x_121:
[----:B------:R-:W-:Y:S05]  /*54b0*/  BSYNC B1 ;  /* 0x0000000000017941 */ /* 0x000fea0003800000 */
.L_x_120:
        /* <DEDUP_REMOVED lines=11> */
.L_x_123:
[----:B------:R-:W-:Y:S05]  /*5570*/  BSYNC B1 ;  /* 0x0000000000017941 */ /* 0x000fea0003800000 */
.L_x_122:
[----:B---3--:R-:W-:Y:S01]  /*5580*/  @!P4 IMAD R13, R62, R88, R3 ;  /* 0x000000583e0dc224 */ /* 0x008fe200078e0203 */
[----:B------:R-:W-:Y:S04]  /*5590*/  BSSY B1, `(.L_x_124) ;  /* 0x0000006000017945 */ /* 0x000fe80003800000 */
[----:B------:R3:W-:Y:S01]  /*55a0*/  @!P4 STG.E.U8 desc[UR52][R6.64+0x48], R13 ;  /* 0x0000480d0600c986 */ /* 0x0007e2000c101134 */
[----:B------:R-:W-:Y:S05]  /*55b0*/  @P3 BRA `(.L_x_125) ;  /* 0x00000000000c3947 */ /* 0x000fea0003800000 */
[----:B------:R-:W5:Y:S02]  /*55c0*/  LDG.E.U8 R105, desc[UR52][R10.64+0x49] ;  /* 0x000049340a697981 */ /* 0x000f64000c1e1100 */
[----:B-----5:R-:W-:-:S05]  /*55d0*/  PRMT R0, R105, 0x8880, RZ ;  /* 0x0000888069007816 */ /* 0x020fca00000000ff */
[----:B------:R-:W-:-:S07]  /*55e0*/  IMAD R3, R0, R89, RZ ;  /* 0x0000005900037224 */ /* 0x000fce00078e02ff */
.L_x_125:
[----:B------:R-:W-:Y:S05]  /*55f0*/  BSYNC B1 ;  /* 0x0000000000017941 */ /* 0x000fea0003800000 */
.L_x_124:
[----:B------:R-:W-:Y:S01]  /*5600*/  @!P3 IMAD R63, R63, R88, R3 ;  /* 0x000000583f3fb224 */ /* 0x000fe200078e0203 */
[----:B------:R-:W-:Y:S04]  /*5610*/  BSSY B1, `(.L_x_126) ;  /* 0x0000006000017945 */ /* 0x000fe80003800000 */
[----:B------:R0:W-:Y:S01]  /*5620*/  @!P3 STG.E.U8 desc[UR52][R6.64+0x49], R63 ;  /* 0x0000493f0600b986 */ /* 0x0001e2000c101134 */
[----:B------:R-:W-:Y:S05]  /*5630*/  @P5 BRA `(.L_x_127) ;  /* 0x00000000000c5947 */ /* 0x000fea0003800000 */
[----:B------:R-:W5:Y:S02]  /*5640*/  LDG.E.U8 R105, desc[UR52][R8.64+0x50] ;  /* 0x0000503408697981 */ /* 0x000f64000c1e1100 */
[----:B-----5:R-:W-:-:S05]  /*5650*/  PRMT R0, R105, 0x8880, RZ ;  /* 0x0000888069007816 */ /* 0x020fca00000000ff */
[----:B------:R-:W-:-:S07]  /*5660*/  IMAD R3, R0, R89, RZ ;  /* 0x0000005900037224 */ /* 0x000fce00078e02ff */
.L_x_127:
[----:B------:R-:W-:Y:S05]  /*5670*/  BSYNC B1 ;  /* 0x0000000000017941 */ /* 0x000fea0003800000 */
.L_x_126:
[----:B---3--:R-:W-:Y:S01]  /*5680*/  @!P5 IMAD R13, R64, R88, R3 ;  /* 0x00000058400dd224 */ /* 0x008fe200078e0203 */
[----:B------:R-:W-:Y:S04]  /*5690*/  BSSY B1, `(.L_x_128) ;  /* 0x0000006000017945 */ /* 0x000fe80003800000 */
[----:B------:R3:W-:Y:S01]  /*56a0*/  @!P5 STG.E.U8 desc[UR52][R4.64+0x50], R13 ;  /* 0x0000500d0400d986 */ /* 0x0007e2000c101134 */
[----:B------:R-:W-:Y:S05]  /*56b0*/  @P2 BRA `(.L_x_129) ;  /* 0x00000000000c2947 */ /* 0x000fea0003800000 */
[----:B------:R-:W5:Y:S02]  /*56c0*/  LDG.E.U8 R105, desc[UR52][R8.64+0x51] ;  /* 0x0000513408697981 */ /* 0x000f64000c1e1100 */
[----:B-----5:R-:W-:-:S05]  /*56d0*/  PRMT R0, R105, 0x8880, RZ ;  /* 0x0000888069007816 */ /* 0x020fca00000000ff */
[----:B------:R-:W-:-:S07]  /*56e0*/  IMAD R3, R0, R89, RZ ;  /* 0x0000005900037224 */ /* 0x000fce00078e02ff */
.L_x_129:
[----:B------:R-:W-:Y:S05]  /*56f0*/  BSYNC B1 ;  /* 0x0000000000017941 */ /* 0x000fea0003800000 */
.L_x_128:
        /* <DEDUP_REMOVED lines=11> */
.L_x_131:
[----:B------:R-:W-:Y:S05]  /*57b0*/  BSYNC B1 ;  /* 0x0000000000017941 */ /* 0x000fea0003800000 */
.L_x_130:
[----:B---3--:R-:W-:Y:S01]  /*57c0*/  @!P4 IMAD R13, R66, R88, R3 ;  /* 0x00000058420dc224 */ /* 0x008fe200078e0203 */
[----:B------:R-:W-:Y:S04]  /*57d0*/  BSSY B1, `(.L_x_132) ;  /* 0x0000006000017945 */ /* 0x000fe80003800000 */
[----:B------:R3:W-:Y:S01]  /*57e0*/  @!P4 STG.E.U8 desc[UR52][R6.64+0x50], R13 ;  /* 0x0000500d0600c986 */ /* 0x0007e2000c101134 */
[----:B------:R-:W-:Y:S05]  /*57f0*/  @P3 BRA `(.L_x_133) ;  /* 0x00000000000c3947 */ /* 0x000fea0003800000 */
[----:B------:R-:W5:Y:S02]  /*5800*/  LDG.E.U8 R105, desc[UR52][R10.64+0x51] ;  /* 0x000051340a697981 */ /* 0x000f64000c1e1100 */
[----:B-----5:R-:W-:-:S05]  /*5810*/  PRMT R0, R105, 0x8880, RZ ;  /* 0x0000888069007816 */ /* 0x020fca00000000ff */
[----:B------:R-:W-:-:S07]  /*5820*/  IMAD R3, R0, R89, RZ ;  /* 0x0000005900037224 */ /* 0x000fce00078e02ff */
.L_x_133:
[----:B------:R-:W-:Y:S05]  /*5830*/  BSYNC B1 ;  /* 0x0000000000017941 */ /* 0x000fea0003800000 */
.L_x_132:
[----:B------:R-:W-:Y:S01]  /*5840*/  @!P3 IMAD R67, R67, R88, R3 ;  /* 0x000000584343b224 */ /* 0x000fe200078e0203 */
[----:B------:R-:W-:Y:S04]  /*5850*/  BSSY B1, `(.L_x_134) ;  /* 0x0000006000017945 */ /* 0x000fe80003800000 */
[----:B------:R0:W-:Y:S01]  /*5860*/  @!P3 STG.E.U8 desc[UR52][R6.64+0x51], R67 ;  /* 0x000051430600b986 */ /* 0x0001e2000c101134 */
[----:B------:R-:W-:Y:S05]  /*5870*/  @P5 BRA `(.L_x_135) ;  /* 0x00000000000c5947 */ /* 0x000fea0003800000 */
[----:B------:R-:W5:Y:S02]  /*5880*/  LDG.E.U8 R105, desc[UR52][R8.64+0x58] ;  /* 0x0000583408697981 */ /* 0x000f64000c1e1100 */
[----:B-----5:R-:W-:-:S05]  /*5890*/  PRMT R0, R105, 0x8880, RZ ;  /* 0x0000888069007816 */ /* 0x020fca00000000ff */
[----:B------:R-:W-:-:S07]  /*58a0*/  IMAD R3, R0, R89, RZ ;  /* 0x0000005900037224 */ /* 0x000fce00078e02ff */
.L_x_135:
[----:B------:R-:W-:Y:S05]  /*58b0*/  BSYNC B1 ;  /* 0x0000000000017941 */ /* 0x000fea0003800000 */
.L_x_134:
[----:B---3--:R-:W-:Y:S01]  /*58c0*/  @!P5 IMAD R13, R68, R88, R3 ;  /* 0x00000058440dd224 */ /* 0x008fe200078e0203 */
[----:B------:R-:W-:Y:S04]  /*58d0*/  BSSY B1, `(.L_x_136) ;  /* 0x0000006000017945 */ /* 0x000fe80003800000 */
[----:B------:R3:W-:Y:S01]  /*58e0*/  @!P5 STG.E.U8 desc[UR52][R4.64+0x58], R13 ;  /* 0x0000580d0400d986 */ /* 0x0007e2000c101134 */
[----:B------:R-:W-:Y:S05]  /*58f0*/  @P2 BRA `(.L_x_137) ;  /* 0x00000000000c2947 */ /* 0x000fea0003800000 */
[----:B------:R-:W5:Y:S02]  /*5900*/  LDG.E.U8 R105, desc[UR52][R8.64+0x59] ;  /* 0x0000593408697981 */ /* 0x000f64000c1e1100 */
[----:B-----5:R-:W-:-:S05]  /*5910*/  PRMT R0, R105, 0x8880, RZ ;  /* 0x0000888069007816 */ /* 0x020fca00000000ff */
[----:B------:R-:W-:-:S07]  /*5920*/  IMAD R3, R0, R89, RZ ;  /* 0x0000005900037224 */ /* 0x000fce00078e02ff */
.L_x_137:
[----:B------:R-:W-:Y:S05]  /*5930*/  BSYNC B1 ;  /* 0x0000000000017941 */ /* 0x000fea0003800000 */
.L_x_136:
        /* <DEDUP_REMOVED lines=11> */
.L_x_139:
[----:B------:R-:W-:Y:S05]  /*59f0*/  BSYNC B1 ;  /* 0x0000000000017941 */ /* 0x000fea0003800000 */
.L_x_138:
[----:B---3--:R-:W-:Y:S01]  /*5a00*/  @!P4 IMAD R13, R70, R88, R3 ;  /* 0x00000058460dc224 */ /* 0x008fe200078e0203 */
[----:B------:R-:W-:Y:S04]  /*5a10*/  BSSY B1, `(.L_x_140) ;  /* 0x0000006000017945 */ /* 0x000fe80003800000 */
[----:B------:R3:W-:Y:S01]  /*5a20*/  @!P4 STG.E.U8 desc[UR52][R6.64+0x58], R13 ;  /* 0x0000580d0600c986 */ /* 0x0007e2000c101134 */
[----:B------:R-:W-:Y:S05]  /*5a30*/  @P3 BRA `(.L_x_141) ;  /* 0x00000000000c3947 */ /* 0x000fea0003800000 */
[----:B------:R-:W5:Y:S02]  /*5a40*/  LDG.E.U8 R105, desc[UR52][R10.64+0x59] ;  /* 0x000059340a697981 */ /* 0x000f64000c1e1100 */
[----:B-----5:R-:W-:-:S05]  /*5a50*/  PRMT R0, R105, 0x8880, RZ ;  /* 0x0000888069007816 */ /* 0x020fca00000000ff */
[----:B------:R-:W-:-:S07]  /*5a60*/  IMAD R3, R0, R89, RZ ;  /* 0x0000005900037224 */ /* 0x000fce00078e02ff */
.L_x_141:
[----:B------:R-:W-:Y:S05]  /*5a70*/  BSYNC B1 ;  /* 0x0000000000017941 */ /* 0x000fea0003800000 */
.L_x_140:
[----:B------:R-:W-:Y:S01]  /*5a80*/  @!P3 IMAD R71, R71, R88, R3 ;  /* 0x000000584747b224 */ /* 0x000fe200078e0203 */
[----:B------:R-:W-:Y:S04]  /*5a90*/  BSSY B1, `(.L_x_142) ;  /* 0x0000006000017945 */ /* 0x000fe80003800000 */
[----:B------:R0:W-:Y:S01]  /*5aa0*/  @!P3 STG.E.U8 desc[UR52][R6.64+0x59], R71 ;  /* 0x000059470600b986 */ /* 0x0001e2000c101134 */
[----:B------:R-:W-:Y:S05]  /*5ab0*/  @P5 BRA `(.L_x_143) ;  /* 0x00000000000c5947 */ /* 0x000fea0003800000 */
[----:B------:R-:W5:Y:S02]  /*5ac0*/  LDG.E.U8 R105, desc[UR52][R8.64+0x60] ;  /* 0x0000603408697981 */ /* 0x000f64000c1e1100 */
[----:B-----5:R-:W-:-:S05]  /*5ad0*/  PRMT R0, R105, 0x8880, RZ ;  /* 0x0000888069007816 */ /* 0x020fca00000000ff */
[----:B------:R-:W-:-:S07]  /*5ae0*/  IMAD R3, R0, R89, RZ ;  /* 0x0000005900037224 */ /* 0x000fce00078e02ff */
.L_x_143:
[----:B------:R-:W-:Y:S05]  /*5af0*/  BSYNC B1 ;  /* 0x0000000000017941 */ /* 0x000fea0003800000 */
.L_x_142:
[----:B---3--:R-:W-:Y:S01]  /*5b00*/  @!P5 IMAD R13, R72, R88, R3 ;  /* 0x00000058480dd224 */ /* 0x008fe200078e0203 */
[----:B------:R-:W-:Y:S04]  /*5b10*/  BSSY B1, `(.L_x_144) ;  /* 0x0000006000017945 */ /* 0x000fe80003800000 */
[----:B------:R3:W-:Y:S01]  /*5b20*/  @!P5 STG.E.U8 desc[UR52][R4.64+0x60], R13 ;  /* 0x0000600d0400d986 */ /* 0x0007e2000c101134 */
[----:B------:R-:W-:Y:S05]  /*5b30*/  @P2 BRA `(.L_x_145) ;  /* 0x00000000000c2947 */ /* 0x000fea0003800000 */
[----:B------:R-:W5:Y:S02]  /*5b40*/  LDG.E.U8 R105, desc[UR52][R8.64+0x61] ;  /* 0x0000613408697981 */ /* 0x000f64000c1e1100 */
[----:B-----5:R-:W-:-:S05]  /*5b50*/  PRMT R0, R105, 0x8880, RZ ;  /* 0x0000888069007816 */ /* 0x020fca00000000ff */
[----:B------:R-:W-:-:S07]  /*5b60*/  IMAD R3, R0, R89, RZ ;  /* 0x0000005900037224 */ /* 0x000fce00078e02ff */
.L_x_145:
[----:B------:R-:W-:Y:S05]  /*5b70*/  BSYNC B1 ;  /* 0x0000000000017941 */ /* 0x000fea0003800000 */
.L_x_144:
        /* <DEDUP_REMOVED lines=11> */
.L_x_147:
[----:B------:R-:W-:Y:S05]  /*5c30*/  BSYNC B1 ;  /* 0x0000000000017941 */ /* 0x000fea0003800000 */
.L_x_146:
[----:B---3--:R-:W-:Y:S01]  /*5c40*/  @!P4 IMAD R13, R74, R88, R3 ;  /* 0x000000584a0dc224 */ /* 0x008fe200078e0203 */
[----:B------:R-:W-:Y:S04]  /*5c50*/  BSSY B1, `(.L_x_148) ;  /* 0x0000006000017945 */ /* 0x000fe80003800000 */
[----:B------:R3:W-:Y:S01]  /*5c60*/  @!P4 STG.E.U8 desc[UR52][R6.64+0x60], R13 ;  /* 0x0000600d0600c986 */ /* 0x0007e2000c101134 */
[----:B------:R-:W-:Y:S05]  /*5c70*/  @P3 BRA `(.L_x_149) ;  /* 0x00000000000c3947 */ /* 0x000fea0003800000 */
[----:B------:R-:W5:Y:S02]  /*5c80*/  LDG.E.U8 R105, desc[UR52][R10.64+0x61] ;  /* 0x000061340a697981 */ /* 0x000f64000c1e1100 */
[----:B-----5:R-:W-:-:S05]  /*5c90*/  PRMT R0, R105, 0x8880, RZ ;  /* 0x0000888069007816 */ /* 0x020fca00000000ff */
[----:B------:R-:W-:-:S07]  /*5ca0*/  IMAD R3, R0, R89, RZ ;  /* 0x0000005900037224 */ /* 0x000fce00078e02ff */
.L_x_149:
[----:B------:R-:W-:Y:S05]  /*5cb0*/  BSYNC B1 ;  /* 0x0000000000017941 */ /* 0x000fea0003800000 */
.L_x_148:
[----:B------:R-:W-:Y:S01]  /*5cc0*/  @!P3 IMAD R75, R75, R88, R3 ;  /* 0x000000584b4bb224 */ /* 0x000fe200078e0203 */
[----:B------:R-:W-:Y:S04]  /*5cd0*/  BSSY B1, `(.L_x_150) ;  /* 0x0000006000017945 */ /* 0x000fe80003800000 */
[----:B------:R0:W-:Y:S01]  /*5ce0*/  @!P3 STG.E.U8 desc[UR52][R6.64+0x61], R75 ;  /* 0x0000614b0600b986 */ /* 0x0001e2000c101134 */
[----:B------:R-:W-:Y:S05]  /*5cf0*/  @P5 BRA `(.L_x_151) ;  /* 0x00000000000c5947 */ /* 0x000fea0003800000 */
[----:B------:R-:W5:Y:S02]  /*5d00*/  LDG.E.U8 R105, desc[UR52][R8.64+0x68] ;  /* 0x0000683408697981 */ /* 0x000f64000c1e1100 */
[----:B-----5:R-:W-:-:S05]  /*5d10*/  PRMT R0, R105, 0x8880, RZ ;  /* 0x0000888069007816 */ /* 0x020fca00000000ff */
[----:B------:R-:W-:-:S07]  /*5d20*/  IMAD R3, R0, R89, RZ ;  /* 0x0000005900037224 */ /* 0x000fce00078e02ff */
.L_x_151:
[----:B------:R-:W-:Y:S05]  /*5d30*/  BSYNC B1 ;  /* 0x0000000000017941 */ /* 0x000fea0003800000 */
.L_x_150:
[----:B---3--:R-:W-:Y:S01]  /*5d40*/  @!P5 IMAD R13, R76, R88, R3 ;  /* 0x000000584c0dd224 */ /* 0x008fe200078e0203 */
[----:B------:R-:W-:Y:S04]  /*5d50*/  BSSY B1, `(.L_x_152) ;  /* 0x0000006000017945 */ /* 0x000fe80003800000 */
[----:B------:R3:W-:Y:S01]  /*5d60*/  @!P5 STG.E.U8 desc[UR52][R4.64+0x68], R13 ;  /* 0x0000680d0400d986 */ /* 0x0007e2000c101134 */
[----:B------:R-:W-:Y:S05]  /*5d70*/  @P2 BRA `(.L_x_153) ;  /* 0x00000000000c2947 */ /* 0x000fea0003800000 */
[----:B------:R-:W5:Y:S02]  /*5d80*/  LDG.E.U8 R105, desc[UR52][R8.64+0x69] ;  /* 0x0000693408697981 */ /* 0x000f64000c1e1100 */
[----:B-----5:R-:W-:-:S05]  /*5d90*/  PRMT R0, R105, 0x8880, RZ ;  /* 0x0000888069007816 */ /* 0x020fca00000000ff */
[----:B------:R-:W-:-:S07]  /*5da0*/  IMAD R3, R0, R89, RZ ;  /* 0x0000005900037224 */ /* 0x000fce00078e02ff */
.L_x_153:
[----:B------:R-:W-:Y:S05]  /*5db0*/  BSYNC B1 ;  /* 0x0000000000017941 */ /* 0x000fea0003800000 */
.L_x_152:
        /* <DEDUP_REMOVED lines=11> */
.L_x_155:
[----:B------:R-:W-:Y:S05]  /*5e70*/  BSYNC B1 ;  /* 0x0000000000017941 */ /* 0x000fea0003800000 */
.L_x_154:
[----:B---3--:R-:W-:Y:S01]  /*5e80*/  @!P4 IMAD R13, R78, R88, R3 ;  /* 0x000000584e0dc224 */ /* 0x008fe200078e0203 */
[----:B------:R-:W-:Y:S04]  /*5e90*/  BSSY B1, `(.L_x_156) ;  /* 0x0000006000017945 */ /* 0x000fe80003800000 */
[----:B------:R3:W-:Y:S01]  /*5ea0*/  @!P4 STG.E.U8 desc[UR52][R6.64+0x68], R13 ;  /* 0x0000680d0600c986 */ /* 0x0007e2000c101134 */
[----:B------:R-:W-:Y:S05]  /*5eb0*/  @P3 BRA `(.L_x_157) ;  /* 0x00000000000c3947 */ /* 0x000fea0003800000 */
[----:B------:R-:W5:Y:S02]  /*5ec0*/  LDG.E.U8 R105, desc[UR52][R10.64+0x69] ;  /* 0x000069340a697981 */ /* 0x000f64000c1e1100 */
[----:B-----5:R-:W-:-:S05]  /*5ed0*/  PRMT R0, R105, 0x8880, RZ ;  /* 0x0000888069007816 */ /* 0x020fca00000000ff */
[----:B------:R-:W-:-:S07]  /*5ee0*/  IMAD R3, R0, R89, RZ ;  /* 0x0000005900037224 */ /* 0x000fce00078e02ff */
.L_x_157:
[----:B------:R-:W-:Y:S05]  /*5ef0*/  BSYNC B1 ;  /* 0x0000000000017941 */ /* 0x000fea0003800000 */
.L_x_156:
[----:B------:R-:W-:Y:S01]  /*5f00*/  @!P3 IMAD R79, R79, R88, R3 ;  /* 0x000000584f4fb224 */ /* 0x000fe200078e0203 */
[----:B------:R-:W-:Y:S04]  /*5f10*/  BSSY B1, `(.L_x_158) ;  /* 0x0000006000017945 */ /* 0x000fe80003800000 */
[----:B------:R0:W-:Y:S01]  /*5f20*/  @!P3 STG.E.U8 desc[UR52][R6.64+0x69], R79 ;  /* 0x0000694f0600b986 */ /* 0x0001e2000c101134 */
[----:B------:R-:W-:Y:S05]  /*5f30*/  @P5 BRA `(.L_x_159) ;  /* 0x00000000000c5947 */ /* 0x000fea0003800000 */
[----:B------:R-:W5:Y:S02]  /*5f40*/  LDG.E.U8 R105, desc[UR52][R8.64+0x70] ;  /* 0x0000703408697981 */ /* 0x000f64000c1e1100 */
[----:B-----5:R-:W-:-:S05]  /*5f50*/  PRMT R0, R105, 0x8880, RZ ;  /* 0x0000888069007816 */ /* 0x020fca00000000ff */
[----:B------:R-:W-:-:S07]  /*5f60*/  IMAD R3, R0, R89, RZ ;  /* 0x0000005900037224 */ /* 0x000fce00078e02ff */
.L_x_159:
[----:B------:R-:W-:Y:S05]  /*5f70*/  BSYNC B1 ;  /* 0x0000000000017941 */ /* 0x000fea0003800000 */
.L_x_158:
[----:B---3--:R-:W-:Y:S01]  /*5f80*/  @!P5 IMAD R13, R80, R88, R3 ;  /* 0x00000058500dd224 */ /* 0x008fe200078e0203 */
[----:B------:R-:W-:Y:S04]  /*5f90*/  BSSY B1, `(.L_x_160) ;  /* 0x0000006000017945 */ /* 0x000fe80003800000 */
[----:B------:R3:W-:Y:S01]  /*5fa0*/  @!P5 STG.E.U8 desc[UR52][R4.64+0x70], R13 ;  /* 0x0000700d0400d986 */ /* 0x0007e2000c101134 */
[----:B------:R-:W-:Y:S05]  /*5fb0*/  @P2 BRA `(.L_x_161) ;  /* 0x00000000000c2947 */ /* 0x000fea0003800000 */
[----:B------:R-:W5:Y:S02]  /*5fc0*/  LDG.E.U8 R105, desc[UR52][R8.64+0x71] ;  /* 0x0000713408697981 */ /* 0x000f64000c1e1100 */
[----:B-----5:R-:W-:-:S05]  /*5fd0*/  PRMT R0, R105, 0x8880, RZ ;  /* 0x0000888069007816 */ /* 0x020fca00000000ff */
[----:B------:R-:W-:-:S07]  /*5fe0*/  IMAD R3, R0, R89, RZ ;  /* 0x0000005900037224 */ /* 0x000fce00078e02ff */
.L_x_161:
[----:B------:R-:W-:Y:S05]  /*5ff0*/  BSYNC B1 ;  /* 0x0000000000017941 */ /* 0x000fea0003800000 */
.L_x_160:
[C---:B------:R-:W-:Y:S01]  /*6000*/  ISETP.LT.OR P4, PT, R14.reuse, 0x71, !P0 ;  /* 0x000000710e00780c */ /* 0x040fe20004781670 */
[----:B------:R-:W-:Y:S01]  /*6010*/  @!P2 IMAD R81, R81, R88, R3 ;  /* 0x000000585151a224 */ /* 0x000fe200078e0203 */
[----:B------:R-:W-:Y:S01]  /*6020*/  BSSY B1, `(.L_x_162) ;  /* 0x000000a000017945 */ /* 0x000fe20003800000 */
[C---:B------:R-:W-:Y:S02]  /*6030*/  ISETP.LT.OR P3, PT, R14.reuse, 0x72, !P0 ;  /* 0x000000720e00780c */ /* 0x040fe40004761670 */
[C---:B------:R-:W-:Y:S01]  /*6040*/  ISETP.LT.OR P5, PT, R14.reuse, 0x79, !P0 ;  /* 0x000000790e00780c */ /* 0x040fe200047a1670 */
[----:B------:R0:W-:Y:S01]  /*6050*/  @!P2 STG.E.U8 desc[UR52][R4.64+0x71], R81 ;  /* 0x000071510400a986 */ /* 0x0001e2000c101134 */
[C---:B------:R-:W-:Y:S02]  /*6060*/  ISETP.LT.OR P2, PT, R14.reuse, 0x79, !P1 ;  /* 0x000000790e00780c */ /* 0x040fe40004f41670 */
[----:B------:R-:W-:-:S04]  /*6070*/  ISETP.LT.OR P1, PT, R14, 0x7a, !P1 ;  /* 0x0000007a0e00780c */ /* 0x000fc80004f21670 */
[----:B------:R-:W-:Y:S09]  /*6080*/  @P4 BRA `(.L_x_163) ;  /* 0x00000000000c4947 */ /* 0x000ff20003800000 */
[----:B------:R-:W5:Y:S02]  /*6090*/  LDG.E.U8 R105, desc[UR52][R10.64+0x70] ;  /* 0x000070340a697981 */ /* 0x000f64000c1e1100 */
[----:B-----5:R-:W-:-:S05]  /*60a0*/  PRMT R0, R105, 0x8880, RZ ;  /* 0x0000888069007816 */ /* 0x020fca00000000ff */
[----:B------:R-:W-:-:S07]  /*60b0*/  IMAD R3, R0, R89, RZ ;  /* 0x0000005900037224 */ /* 0x000fce00078e02ff */
.L_x_163:
[----:B------:R-:W-:Y:S05]  /*60c0*/  BSYNC B1 ;  /* 0x0000000000017941 */ /* 0x000fea0003800000 */
.L_x_162:
[----:B---3--:R-:W-:Y:S01]  /*60d0*/  @!P4 IMAD R13, R82, R88, R3 ;  /* 0x00000058520dc224 */ /* 0x008fe200078e0203 */
[----:B------:R-:W-:Y:S04]  /*60e0*/  BSSY B1, `(.L_x_164) ;  /* 0x0000006000017945 */ /* 0x000fe80003800000 */
[----:B------:R3:W-:Y:S01]  /*60f0*/  @!P4 STG.E.U8 desc[UR52][R6.64+0x70], R13 ;  /* 0x0000700d0600c986 */ /* 0x0007e2000c101134 */
[----:B------:R-:W-:Y:S05]  /*6100*/  @P3 BRA `(.L_x_165) ;  /* 0x00000000000c3947 */ /* 0x000fea0003800000 */
[----:B------:R-:W5:Y:S02]  /*6110*/  LDG.E.U8 R105, desc[UR52][R10.64+0x71] ;  /* 0x000071340a697981 */ /* 0x000f64000c1e1100 */
[----:B-----5:R-:W-:-:S05]  /*6120*/  PRMT R0, R105, 0x8880, RZ ;  /* 0x0000888069007816 */ /* 0x020fca00000000ff */
[----:B------:R-:W-:-:S07]  /*6130*/  IMAD R3, R0, R89, RZ ;  /* 0x0000005900037224 */ /* 0x000fce00078e02ff */
.L_x_165:
[----:B------:R-:W-:Y:S05]  /*6140*/  BSYNC B1 ;  /* 0x0000000000017941 */ /* 0x000fea0003800000 */
.L_x_164:
[----:B------:R-:W-:Y:S01]  /*6150*/  @!P3 IMAD R83, R83, R88, R3 ;  /* 0x000000585353b224 */ /* 0x000fe200078e0203 */
[----:B------:R-:W-:Y:S04]  /*6160*/  BSSY B1, `(.L_x_166) ;  /* 0x0000006000017945 */ /* 0x000fe80003800000 */
[----:B------:R0:W-:Y:S01]  /*6170*/  @!P3 STG.E.U8 desc[UR52][R6.64+0x71], R83 ;  /* 0x000071530600b986 */ /* 0x0001e2000c101134 */
[----:B------:R-:W-:Y:S05]  /*6180*/  @P2 BRA `(.L_x_167) ;  /* 0x00000000000c2947 */ /* 0x000fea0003800000 */
[----:B------:R-:W5:Y:S02]  /*6190*/  LDG.E.U8 R105, desc[UR52][R8.64+0x78] ;  /* 0x0000783408697981 */ /* 0x000f64000c1e1100 */
[----:B-----5:R-:W-:-:S05]  /*61a0*/  PRMT R0, R105, 0x8880, RZ ;  /* 0x0000888069007816 */ /* 0x020fca00000000ff */
[----:B------:R-:W-:-:S07]  /*61b0*/  IMAD R3, R0, R89, RZ ;  /* 0x0000005900037224 */ /* 0x000fce00078e02ff */
.L_x_167:
[----:B------:R-:W-:Y:S05]  /*61c0*/  BSYNC B1 ;  /* 0x0000000000017941 */ /* 0x000fea0003800000 */
.L_x_166:
[----:B---3--:R-:W-:Y:S01]  /*61d0*/  @!P2 IMAD R13, R84, R88, R3 ;  /* 0x00000058540da224 */ /* 0x008fe200078e0203 */
[----:B------:R-:W-:Y:S04]  /*61e0*/  BSSY B1, `(.L_x_168) ;  /* 0x0000006000017945 */ /* 0x000fe80003800000 */
[----:B------:R3:W-:Y:S01]  /*61f0*/  @!P2 STG.E.U8 desc[UR52][R4.64+0x78], R13 ;  /* 0x0000780d0400a986 */ /* 0x0007e2000c101134 */
[----:B------:R-:W-:Y:S05]  /*6200*/  @P1 BRA `(.L_x_169) ;  /* 0x00000000000c1947 */ /* 0x000fea0003800000 */
[----:B------:R-:W5:Y:S02]  /*6210*/  LDG.E.U8 R105, desc[UR52][R8.64+0x79] ;  /* 0x0000793408697981 */ /* 0x000f64000c1e1100 */
[----:B-----5:R-:W-:-:S05]  /*6220*/  PRMT R0, R105, 0x8880, RZ ;  /* 0x0000888069007816 */ /* 0x020fca00000000ff */
[----:B------:R-:W-:-:S07]  /*6230*/  IMAD R3, R0, R89, RZ ;  /* 0x0000005900037224 */ /* 0x000fce00078e02ff */
.L_x_169:
[----:B------:R-:W-:Y:S05]  /*6240*/  BSYNC B1 ;  /* 0x0000000000017941 */ /* 0x000fea0003800000 */
.L_x_168:
[----:B------:R-:W-:Y:S01]  /*6250*/  @!P1 IMAD R85, R85, R88, R3 ;  /* 0x0000005855559224 */ /* 0x000fe200078e0203 */
[----:B------:R-:W-:Y:S04]  /*6260*/  BSSY B1, `(.L_x_170) ;  /* 0x0000006000017945 */ /* 0x000fe80003800000 */
[----:B------:R0:W-:Y:S01]  /*6270*/  @!P1 STG.E.U8 desc[UR52][R4.64+0x79], R85 ;  /* 0x0000795504009986 */ /* 0x0001e2000c101134 */
[----:B------:R-:W-:Y:S05]  /*6280*/  @P5 BRA `(.L_x_171) ;  /* 0x00000000000c5947 */ /* 0x000fea0003800000 */
[----:B------:R-:W5:Y:S02]  /*6290*/  LDG.E.U8 R105, desc[UR52][R10.64+0x78] ;  /* 0x000078340a697981 */ /* 0x000f64000c1e1100 */
[----:B-----5:R-:W-:-:S05]  /*62a0*/  PRMT R0, R105, 0x8880, RZ ;  /* 0x0000888069007816 */ /* 0x020fca00000000ff */
[----:B------:R-:W-:-:S07]  /*62b0*/  IMAD R3, R0, R89, RZ ;  /* 0x0000005900037224 */ /* 0x000fce00078e02ff */
.L_x_171:
[----:B------:R-:W-:Y:S05]  /*62c0*/  BSYNC B1 ;  /* 0x0000000000017941 */ /* 0x000fea0003800000 */
.L_x_170:
[----:B0123--:R-:W-:Y:S01]  /*62d0*/  @!P5 IMAD R5, R86, R88, R3 ;  /* 0x000000585605d224 */ /* 0x00ffe200078e0203 */
[----:B------:R-:W-:Y:S01]  /*62e0*/  ISETP.LT.OR P0, PT, R14, 0x7a, !P0 ;  /* 0x0000007a0e00780c */ /* 0x000fe20004701670 */
[----:B------:R-:W-:Y:S03]  /*62f0*/  BSSY B1, `(.L_x_172) ;  /* 0x0000006000017945 */ /* 0x000fe60003800000 */
[----:B------:R0:W-:Y:S09]  /*6300*/  @!P5 STG.E.U8 desc[UR52][R6.64+0x78], R5 ;  /* 0x000078050600d986 */ /* 0x0001f2000c101134 */
[----:B------:R-:W-:Y:S05]  /*6310*/  @P0 BRA `(.L_x_173) ;  /* 0x00000000000c0947 */ /* 0x000fea0003800000 */
[----:B------:R-:W2:Y:S02]  /*6320*/  LDG.E.U8 R105, desc[UR52][R10.64+0x79] ;  /* 0x000079340a697981 */ /* 0x000ea4000c1e1100 */
[----:B--2---:R-:W-:-:S05]  /*6330*/  PRMT R0, R105, 0x8880, RZ ;  /* 0x0000888069007816 */ /* 0x004fca00000000ff */
[----:B------:R-:W-:-:S07]  /*6340*/  IMAD R3, R0, R89, RZ ;  /* 0x0000005900037224 */ /* 0x000fce00078e02ff */
.L_x_173:
[----:B------:R-:W-:Y:S05]  /*6350*/  BSYNC B1 ;  /* 0x0000000000017941 */ /* 0x000fea0003800000 */
.L_x_172:
[----:B------:R-:W-:Y:S01]  /*6360*/  IMAD R3, R87, R88, R3 ;  /* 0x0000005857037224 */ /* 0x000fe200078e0203 */
[----:B------:R-:W-:Y:S06]  /*6370*/  @P0 BRA `(.L_x_174) ;  /* 0x0000000c00100947 */ /* 0x000fec0003800000 */
[----:B------:R1:W-:Y:S01]  /*6380*/  STG.E.U8 desc[UR52][R6.64+0x79], R3 ;  /* 0x0000790306007986 */ /* 0x0003e2000c101134 */
[----:B------:R-:W-:Y:S05]  /*6390*/  BRA `(.L_x_174) ;  /* 0x0000000c00087947 */ /* 0x000fea0003800000 */
.L_x_45:
[C---:B------:R-:W-:Y:S02]  /*63a0*/  ISETP.GE.AND P1, PT, R15.reuse, 0x1, PT ;  /* 0x000000010f00780c */ /* 0x040fe40003f26270 */
[----:B------:R-:W-:Y:S02]  /*63b0*/  ISETP.GE.AND P0, PT, R15, 0x9, PT ;  /* 0x000000090f00780c */ /* 0x000fe40003f06270 */
[C---:B------:R-:W-:Y:S02]  /*63c0*/  ISETP.LT.OR P4, PT, R14.reuse, 0x1, !P1 ;  /* 0x000000010e00780c */ /* 0x040fe40004f81670 */
[C---:B------:R-:W-:Y:S02]  /*63d0*/  ISETP.LT.OR P3, PT, R14.reuse, 0x2, !P1 ;  /* 0x000000020e00780c */ /* 0x040fe40004f61670 */
[C---:B------:R-:W-:Y:S02]  /*63e0*/  ISETP.LT.OR P2, PT, R14.reuse, 0x1, !P0 ;  /* 0x000000010e00780c */ /* 0x040fe40004741670 */
[----:B------:R-:W-:-:S07]  /*63f0*/  ISETP.LT.OR P5, PT, R14, 0x2, !P0 ;  /* 0x000000020e00780c */ /* 0x000fce00047a1670 */
[-C--:B------:R-:W-:Y:S02]  /*6400*/  @!P4 IMAD R3, R24, R88.reuse, RZ ;  /* 0x000000581803c224 */ /* 0x080fe400078e02ff */
[-C--:B------:R-:W-:Y:S02]  /*6410*/  @!P3 IMAD R25, R25, R88.reuse, RZ ;  /* 0x000000581919b224 */ /* 0x080fe400078e02ff */
[-C--:B------:R-:W-:Y:S01]  /*6420*/  @!P2 IMAD R9, R26, R88.reuse, RZ ;  /* 0x000000581a09a224 */ /* 0x080fe200078e02ff */
[----:B------:R0:W-:Y:S01]  /*6430*/  @!P4 STG.E.U8 desc[UR52][R4.64], R3 ;  /* 0x000000030400c986 */ /* 0x0001e2000c101134 */
[C---:B------:R-:W-:Y:S01]  /*6440*/  ISETP.LT.OR P4, PT, R14.reuse, 0x9, !P1 ;  /* 0x000000090e00780c */ /* 0x040fe20004f81670 */
[----:B------:R-:W-:Y:S02]  /*6450*/  @!P5 IMAD R27, R27, R88, RZ ;  /* 0x000000581b1bd224 */ /* 0x000fe400078e02ff */
[----:B------:R-:W-:Y:S01]  /*6460*/  @!P3 STG.E.U8 desc[UR52][R4.64+0x1], R25 ;  /* 0x000001190400b986 */ /* 0x000fe2000c101134 */
[----:B------:R-:W-:-:S03]  /*6470*/  ISETP.LT.OR P3, PT, R14, 0xa, !P1 ;  /* 0x0000000a0e00780c */ /* 0x000fc60004f61670 */
[----:B------:R1:W-:Y:S01]  /*6480*/  @!P2 STG.E.U8 desc[UR52][R6.64], R9 ;  /* 0x000000090600a986 */ /* 0x0003e2000c101134 */
[----:B------:R-:W-:-:S03]  /*6490*/  ISETP.LT.OR P2, PT, R14, 0x9, !P0 ;  /* 0x000000090e00780c */ /* 0x000fc60004741670 */
[----:B------:R-:W-:Y:S01]  /*64a0*/  @!P5 STG.E.U8 desc[UR52][R6.64+0x1], R27 ;  /* 0x0000011b0600d986 */ /* 0x000fe2000c101134 */
[----:B------:R-:W-:Y:S01]  /*64b0*/  ISETP.LT.OR P5, PT, R14, 0xa, !P0 ;  /* 0x0000000a0e00780c */ /* 0x000fe200047a1670 */
[----:B------:R-:W-:-:S04]  /*64c0*/  @!P4 IMAD R11, R28, R88, RZ ;  /* 0x000000581c0bc224 */ /* 0x000fc800078e02ff */
[-C--:B------:R-:W-:Y:S01]  /*64d0*/  @!P3 IMAD R29, R29, R88.reuse, RZ ;  /* 0x000000581d1db224 */ /* 0x080fe200078e02ff */
[----:B------:R-:W-:Y:S01]  /*64e0*/  @!P4 STG.E.U8 desc[UR52][R4.64+0x8], R11 ;  /* 0x0000080b0400c986 */ /* 0x000fe2000c101134 */
[----:B------:R-:W-:Y:S02]  /*64f0*/  ISETP.LT.OR P4, PT, R14, 0x11, !P1 ;  /* 0x000000110e00780c */ /* 0x000fe40004f81670 */
[-C--:B0-----:R-:W-:Y:S01]  /*6500*/  @!P2 IMAD R3, R30, R88.reuse, RZ ;  /* 0x000000581e03a224 */ /* 0x081fe200078e02ff */
[----:B------:R-:W-:Y:S01]  /*6510*/  @!P3 STG.E.U8 desc[UR52][R4.64+0x9], R29 ;  /* 0x0000091d0400b986 */ /* 0x000fe2000c101134 */
[C---:B------:R-:W-:Y:S02]  /*6520*/  ISETP.LT.OR P3, PT, R14.reuse, 0x12, !P1 ;  /* 0x000000120e00780c */ /* 0x040fe40004f61670 */
[----:B------:R-:W-:Y:S01]  /*6530*/  @!P5 IMAD R31, R31, R88, RZ ;  /* 0x000000581f1fd224 */ /* 0x000fe200078e02ff */
[----:B------:R0:W-:Y:S01]  /*6540*/  @!P2 STG.E.U8 desc[UR52][R6.64+0x8], R3 ;  /* 0x000008030600a986 */ /* 0x0001e2000c101134 */
[----:B------:R-:W-:-:S03]  /*6550*/  ISETP.LT.OR P2, PT, R14, 0x11, !P0 ;  /* 0x000000110e00780c */ /* 0x000fc60004741670 */
[----:B------:R-:W-:Y:S01]  /*6560*/  @!P5 STG.E.U8 desc[UR52][R6.64+0x9], R31 ;  /* 0x0000091f0600d986 */ /* 0x000fe2000c101134 */
[----:B------:R-:W-:Y:S01]  /*6570*/  ISETP.LT.OR P5, PT, R14, 0x12, !P0 ;  /* 0x000000120e00780c */ /* 0x000fe200047a1670 */
[----:B-1----:R-:W-:-:S04]  /*6580*/  @!P4 IMAD R9, R32, R88, RZ ;  /* 0x000000582009c224 */ /* 0x002fc800078e02ff */
        /* <DEDUP_REMOVED lines=109> */
[----:B------:R1:W-:Y:S01]  /*6c60*/  @!P4 STG.E.U8 desc[UR52][R4.64+0x58], R11 ;  /* 0x0000580b0400c986 */ /* 0x0003e2000c101134 */
        /* <DEDUP_REMOVED lines=13> */
[-C--:B-1----:R-:W-:Y:S01]  /*6d40*/  @!P2 IMAD R11, R74, R88.reuse, RZ ;  /* 0x000000584a0ba224 */ /* 0x082fe200078e02ff */
[----:B------:R-:W-:Y:S01]  /*6d50*/  @!P3 STG.E.U8 desc[UR52][R4.64+0x61], R73 ;  /* 0x000061490400b986 */ /* 0x000fe2000c101134 */
[C---:B------:R-:W-:Y:S02]  /*6d60*/  ISETP.LT.OR P3, PT, R14.reuse, 0x6a, !P1 ;  /* 0x0000006a0e00780c */ /* 0x040fe40004f61670 */
[----:B------:R-:W-:Y:S01]  /*6d70*/  @!P5 IMAD R75, R75, R88, RZ ;  /* 0x000000584b4bd224 */ /* 0x000fe200078e02ff */
[----:B------:R1:W-:Y:S01]  /*6d80*/  @!P2 STG.E.U8 desc[UR52][R6.64+0x60], R11 ;  /* 0x0000600b0600a986 */ /* 0x0003e2000c101134 */
[----:B------:R-:W-:-:S03]  /*6d90*/  ISETP.LT.OR P2, PT, R14, 0x69, !P0 ;  /* 0x000000690e00780c */ /* 0x000fc60004741670 */
[----:B------:R-:W-:Y:S01]  /*6da0*/  @!P5 STG.E.U8 desc[UR52][R6.64+0x61], R75 ;  /* 0x0000614b0600d986 */ /* 0x000fe2000c101134 */
[----:B------:R-:W-:Y:S01]  /*6db0*/  ISETP.LT.OR P5, PT, R14, 0x6a, !P0 ;  /* 0x0000006a0e00780c */ /* 0x000fe200047a1670 */
[----:B0-----:R-:W-:-:S04]  /*6dc0*/  @!P4 IMAD R3, R76, R88, RZ ;  /* 0x000000584c03c224 */ /* 0x001fc800078e02ff */
[-C--:B------:R-:W-:Y:S01]  /*6dd0*/  @!P3 IMAD R77, R77, R88.reuse, RZ ;  /* 0x000000584d4db224 */ /* 0x080fe200078e02ff */
[----:B------:R0:W-:Y:S01]  /*6de0*/  @!P4 STG.E.U8 desc[UR52][R4.64+0x68], R3 ;  /* 0x000068030400c986 */ /* 0x0001e2000c101134 */
[----:B------:R-:W-:Y:S02]  /*6df0*/  ISETP.LT.OR P4, PT, R14, 0x72, !P1 ;  /* 0x000000720e00780c */ /* 0x000fe40004f81670 */
[-C--:B--2---:R-:W-:Y:S01]  /*6e00*/  @!P2 IMAD R9, R78, R88.reuse, RZ ;  /* 0x000000584e09a224 */ /* 0x084fe200078e02ff */
[----:B------:R-:W-:Y:S01]  /*6e10*/  @!P3 STG.E.U8 desc[UR52][R4.64+0x69], R77 ;  /* 0x0000694d0400b986 */ /* 0x000fe2000c101134 */
[C---:B------:R-:W-:Y:S02]  /*6e20*/  ISETP.LT.OR P3, PT, R14.reuse, 0x71, !P1 ;  /* 0x000000710e00780c */ /* 0x040fe40004f61670 */
[----:B------:R-:W-:Y:S01]  /*6e30*/  @!P5 IMAD R79, R79, R88, RZ ;  /* 0x000000584f4fd224 */ /* 0x000fe200078e02ff */
[----:B------:R-:W-:Y:S01]  /*6e40*/  @!P2 STG.E.U8 desc[UR52][R6.64+0x68], R9 ;  /* 0x000068090600a986 */ /* 0x000fe2000c101134 */
[----:B------:R-:W-:-:S03]  /*6e50*/  ISETP.LT.OR P2, PT, R14, 0x71, !P0 ;  /* 0x000000710e00780c */ /* 0x000fc60004741670 */
[----:B------:R-:W-:Y:S01]  /*6e60*/  @!P5 STG.E.U8 desc[UR52][R6.64+0x69], R79 ;  /* 0x0000694f0600d986 */ /* 0x000fe2000c101134 */
[----:B------:R-:W-:Y:S01]  /*6e70*/  ISETP.LT.OR P5, PT, R14, 0x79, !P0 ;  /* 0x000000790e00780c */ /* 0x000fe200047a1670 */
[----:B------:R-:W-:-:S04]  /*6e80*/  @!P4 IMAD R81, R81, R88, RZ ;  /* 0x000000585151c224 */ /* 0x000fc800078e02ff */
[-C--:B-1----:R-:W-:Y:S01]  /*6e90*/  @!P3 IMAD R11, R80, R88.reuse, RZ ;  /* 0x00000058500bb224 */ /* 0x082fe200078e02ff */
[----:B------:R-:W-:Y:S01]  /*6ea0*/  @!P4 STG.E.U8 desc[UR52][R4.64+0x71], R81 ;  /* 0x000071510400c986 */ /* 0x000fe2000c101134 */
[C---:B------:R-:W-:Y:S02]  /*6eb0*/  ISETP.LT.OR P4, PT, R14.reuse, 0x72, !P0 ;  /* 0x000000720e00780c */ /* 0x040fe40004781670 */
[C---:B------:R-:W-:Y:S01]  /*6ec0*/  ISETP.LT.OR P0, PT, R14.reuse, 0x7a, !P0 ;  /* 0x0000007a0e00780c */ /* 0x040fe20004701670 */
[----:B------:R1:W-:Y:S01]  /*6ed0*/  @!P3 STG.E.U8 desc[UR52][R4.64+0x70], R11 ;  /* 0x0000700b0400b986 */ /* 0x0003e2000c101134 */
[----:B------:R-:W-:Y:S01]  /*6ee0*/  ISETP.LT.OR P3, PT, R14, 0x79, !P1 ;  /* 0x000000790e00780c */ /* 0x000fe20004f61670 */
[----:B0-----:R-:W-:Y:S01]  /*6ef0*/  @!P2 IMAD R3, R82, R88, RZ ;  /* 0x000000585203a224 */ /* 0x001fe200078e02ff */
[----:B------:R-:W-:-:S04]  /*6f00*/  ISETP.LT.OR P1, PT, R14, 0x7a, !P1 ;  /* 0x0000007a0e00780c */ /* 0x000fc80004f21670 */
[----:B------:R0:W-:Y:S03]  /*6f10*/  @!P2 STG.E.U8 desc[UR52][R6.64+0x70], R3 ;  /* 0x000070030600a986 */ /* 0x0001e6000c101134 */
[-C--:B------:R-:W-:Y:S02]  /*6f20*/  @!P4 IMAD R83, R83, R88.reuse, RZ ;  /* 0x000000585353c224 */ /* 0x080fe400078e02ff */
[-C--:B-1----:R-:W-:Y:S02]  /*6f30*/  @!P5 IMAD R11, R86, R88.reuse, RZ ;  /* 0x00000058560bd224 */ /* 0x082fe400078e02ff */
[-C--:B------:R-:W-:Y:S01]  /*6f40*/  @!P3 IMAD R9, R84, R88.reuse, RZ ;  /* 0x000000585409b224 */ /* 0x080fe200078e02ff */
[----:B------:R0:W-:Y:S01]  /*6f50*/  @!P4 STG.E.U8 desc[UR52][R6.64+0x71], R83 ;  /* 0x000071530600c986 */ /* 0x0001e2000c101134 */
[-C--:B------:R-:W-:Y:S02]  /*6f60*/  @!P1 IMAD R85, R85, R88.reuse, RZ ;  /* 0x0000005855559224 */ /* 0x080fe400078e02ff */
[----:B------:R-:W-:Y:S01]  /*6f70*/  @!P0 IMAD R87, R87, R88, RZ ;  /* 0x0000005857578224 */ /* 0x000fe200078e02ff */
[----:B------:R0:W-:Y:S04]  /*6f80*/  @!P3 STG.E.U8 desc[UR52][R4.64+0x78], R9 ;  /* 0x000078090400b986 */ /* 0x0001e8000c101134 */
[----:B------:R0:W-:Y:S04]  /*6f90*/  @!P1 STG.E.U8 desc[UR52][R4.64+0x79], R85 ;  /* 0x0000795504009986 */ /* 0x0001e8000c101134 */
[----:B------:R0:W-:Y:S04]  /*6fa0*/  @!P5 STG.E.U8 desc[UR52][R6.64+0x78], R11 ;  /* 0x0000780b0600d986 */ /* 0x0001e8000c101134 */
[----:B------:R0:W-:Y:S02]  /*6fb0*/  @!P0 STG.E.U8 desc[UR52][R6.64+0x79], R87 ;  /* 0x0000795706008986 */ /* 0x0001e4000c101134 */
.L_x_174:
[----:B------:R-:W-:Y:S05]  /*6fc0*/  BSYNC B0 ;  /* 0x0000000000007941 */ /* 0x000fea0003800000 */
.L_x_44:
[----:B01----:R-:W-:Y:S01]  /*6fd0*/  IMAD.U32 R3, RZ, RZ, UR50 ;  /* 0x00000032ff037e24 */ /* 0x003fe2000f8e00ff */
[----:B------:R-:W-:Y:S01]  /*6fe0*/  ULDC.64 UR4, c[0x0][0x650] ;  /* 0x0001940000047ab9 */ /* 0x000fe20000000a00 */
[----:B------:R-:W-:Y:S02]  /*6ff0*/  IMAD.U32 R0, RZ, RZ, UR48 ;  /* 0x00000030ff007e24 */ /* 0x000fe4000f8e00ff */
[----:B------:R-:W-:Y:S01]  /*7000*/  IMAD.MOV.U32 R22, RZ, RZ, -0x1 ;  /* 0xffffffffff167424 */ /* 0x000fe200078e00ff */
[----:B------:R-:W-:Y:S01]  /*7010*/  LEA R16, P0, R3, R16, 0x1 ;  /* 0x0000001003107211 */ /* 0x000fe200078008ff */
[----:B------:R0:W-:Y:S01]  /*7020*/  SYNCS.ARRIVE.TRANS64.A1T0 RZ, [R0+UR45], RZ ;  /* 0x000000ff00ff79a7 */ /* 0x0001e2000810002d */
[----:B------:R-:W-:Y:S02]  /*7030*/  IMAD.MOV.U32 R19, RZ, RZ, -0x1 ;  /* 0xffffffffff137424 */ /* 0x000fe400078e00ff */
[----:B------:R-:W-:Y:S01]  /*7040*/  IADD3.X R17, R17, UR43, RZ, P0, !PT ;  /* 0x0000002b11117c10 */ /* 0x000fe200087fe4ff */
[----:B------:R-:W-:Y:S01]  /*7050*/  IMAD.MOV.U32 R18, RZ, RZ, -0x1 ;  /* 0xffffffffff127424 */ /* 0x000fe200078e00ff */
[----:B------:R-:W-:-:S02]  /*7060*/  ISETP.GE.U32.AND P0, PT, R16, UR4, PT ;  /* 0x0000000410007c0c */ /* 0x000fc4000bf06070 */
[----:B0-----:R-:W-:Y:S02]  /*7070*/  PRMT R0, RZ, 0x7610, R0 ;  /* 0x00007610ff007816 */ /* 0x001fe40000000000 */
[----:B------:R-:W-:-:S13]  /*7080*/  ISETP.GE.U32.AND.EX P0, PT, R17, UR5, PT, P0 ;  /* 0x0000000511007c0c */ /* 0x000fda000bf06100 */
[----:B------:R-:W-:Y:S05]  /*7090*/  @P0 BRA `(.L_x_175) ;  /* 0x00000004004c0947 */ /* 0x000fea0003800000 */
[----:B------:R-:W0:Y:S01]  /*70a0*/  LDC.64 R10, c[0x0][0x628] ;  /* 0x00018a00ff0a7b82 */ /* 0x000e220000000a00 */
[----:B------:R-:W1:Y:S01]  /*70b0*/  S2R R12, SR_CTAID.X ;  /* 0x00000000000c7919 */ /* 0x000e620000002500 */
[----:B------:R-:W-:Y:S02]  /*70c0*/  IMAD.MOV.U32 R8, RZ, RZ, R16 ;  /* 0x000000ffff087224 */ /* 0x000fe400078e0010 */
[----:B------:R-:W-:Y:S01]  /*70d0*/  IMAD.MOV.U32 R9, RZ, RZ, R17 ;  /* 0x000000ffff097224 */ /* 0x000fe200078e0011 */
[----:B------:R-:W2:Y:S03]  /*70e0*/  S2R R20, SR_CTAID.Y ;  /* 0x0000000000147919 */ /* 0x000ea60000002600 */
[----:B------:R-:W3:Y:S08]  /*70f0*/  LDC R0, c[0x0][0x630] ;  /* 0x00018c00ff007b82 */ /* 0x000ef00000000800 */
[----:B------:R-:W1:Y:S01]  /*7100*/  LDC.64 R14, c[0x0][0x620] ;  /* 0x00018800ff0e7b82 */ /* 0x000e620000000a00 */
[----:B0-----:R-:W-:-:S04]  /*7110*/  ISETP.NE.U32.AND P0, PT, R10, RZ, PT ;  /* 0x000000ff0a00720c */ /* 0x001fc80003f05070 */
[----:B------:R-:W-:-:S13]  /*7120*/  ISETP.NE.AND.EX P0, PT, R11, RZ, PT, P0 ;  /* 0x000000ff0b00720c */ /* 0x000fda0003f05300 */
[----:B-123--:R-:W-:Y:S05]  /*7130*/  @!P0 BRA `(.L_x_176) ;  /* 0x0000000000288947 */ /* 0x00efea0003800000 */
[----:B------:R-:W0:Y:S02]  /*7140*/  LDC R3, c[0x0][0x634] ;  /* 0x00018d00ff037b82 */ /* 0x000e240000000800 */
[----:B0-----:R-:W-:-:S05]  /*7150*/  IADD3 R3, P0, R16, R3, RZ ;  /* 0x0000000310037210 */ /* 0x001fca0007f1e0ff */
[----:B------:R-:W-:-:S04]  /*7160*/  IMAD.X R13, RZ, RZ, R17, P0 ;  /* 0x000000ffff0d7224 */ /* 0x000fc800000e0611 */
[----:B------:R-:W-:-:S04]  /*7170*/  IMAD.WIDE.U32 R4, R13, R10, RZ ;  /* 0x0000000a0d047225 */ /* 0x000fc800078e00ff */
[----:B----4-:R-:W-:-:S04]  /*7180*/  IMAD.WIDE.U32 R6, P0, R3, R11, R4 ;  /* 0x0000000b03067225 */ /* 0x010fc80007800004 */
[----:B------:R-:W-:-:S04]  /*7190*/  IMAD.WIDE.U32 R4, R3, R10, RZ ;  /* 0x0000000a03047225 */ /* 0x000fc800078e00ff */
[----:B------:R-:W-:Y:S01]  /*71a0*/  IMAD.X R9, RZ, RZ, RZ, P0 ;  /* 0x000000ffff097224 */ /* 0x000fe200000e06ff */
[----:B------:R-:W-:Y:S01]  /*71b0*/  IADD3 RZ, P0, R5, R6, RZ ;  /* 0x0000000605ff7210 */ /* 0x000fe20007f1e0ff */
[----:B------:R-:W-:-:S04]  /*71c0*/  IMAD.MOV.U32 R8, RZ, RZ, R7 ;  /* 0x000000ffff087224 */ /* 0x000fc800078e0007 */
[----:B------:R-:W-:-:S08]  /*71d0*/  IMAD.WIDE.U32.X R8, R13, R11, R8, P0 ;  /* 0x0000000b0d087225 */ /* 0x000fd000000e0408 */
.L_x_176:
[-CC-:B------:R-:W-:Y:S01]  /*71e0*/  SHF.R.U64 R18, R8, R0.reuse, R9.reuse ;  /* 0x0000000008127219 */ /* 0x180fe20000001209 */
[----:B------:R-:W0:Y:S01]  /*71f0*/  LDC.64 R24, c[0x0][0x640] ;  /* 0x00019000ff187b82 */ /* 0x000e220000000a00 */
[----:B------:R-:W-:Y:S01]  /*7200*/  SHF.R.U32.HI R0, RZ, R0, R9 ;  /* 0x00000000ff007219 */ /* 0x000fe20000011609 */
[----:B------:R-:W-:Y:S01]  /*7210*/  ULDC UR4, c[0x0][0x150] ;  /* 0x0000540000047ab9 */ /* 0x000fe20000000800 */
[----:B------:R-:W-:Y:S02]  /*7220*/  IADD3 R3, P0, RZ, -R18, RZ ;  /* 0x80000012ff037210 */ /* 0x000fe40007f1e0ff */
[----:B----4-:R-:W-:-:S03]  /*7230*/  I2FP.F32.U32 R7, R12 ;  /* 0x0000000c00077245 */ /* 0x010fc60000201000 */
[----:B------:R-:W1:Y:S01]  /*7240*/  LDC R6, c[0x0][0x618] ;  /* 0x00018600ff067b82 */ /* 0x000e620000000800 */
[----:B------:R-:W-:Y:S02]  /*7250*/  IMAD.X R5, RZ, RZ, ~R0, P0 ;  /* 0x000000ffff057224 */ /* 0x000fe400000e0e00 */
[----:B------:R-:W-:Y:S01]  /*7260*/  FMUL R7, R7, UR4 ;  /* 0x0000000407077c20 */ /* 0x000fe20008400000 */
[----:B------:R-:W-:Y:S01]  /*7270*/  ULDC UR4, c[0x0][0x154] ;  /* 0x0000550000047ab9 */ /* 0x000fe20000000800 */
[-C--:B------:R-:W-:Y:S02]  /*7280*/  IMAD R0, R5, R14.reuse, RZ ;  /* 0x0000000e05007224 */ /* 0x080fe400078e02ff */
[C---:B------:R-:W-:Y:S01]  /*7290*/  IMAD.WIDE.U32 R4, R3.reuse, R14, R16 ;  /* 0x0000000e03047225 */ /* 0x040fe200078e0010 */
[----:B------:R-:W2:Y:S01]  /*72a0*/  LDC R11, c[0x0][0x608] ;  /* 0x00018200ff0b7b82 */ /* 0x000ea20000000800 */
[----:B------:R-:W3:Y:S02]  /*72b0*/  F2I.U32.TRUNC.NTZ R7, R7 ;  /* 0x0000000700077305 */ /* 0x000ee4000020f000 */
[----:B------:R-:W-:-:S04]  /*72c0*/  IMAD R3, R3, R15, R0 ;  /* 0x0000000f03037224 */ /* 0x000fc800078e0200 */
[----:B------:R-:W-:Y:S01]  /*72d0*/  IMAD.IADD R3, R5, 0x1, R3 ;  /* 0x0000000105037824 */ /* 0x000fe200078e0203 */
[----:B------:R-:W4:Y:S01]  /*72e0*/  LDC R23, c[0x0][0x658] ;  /* 0x00019600ff177b82 */ /* 0x000f220000000800 */
[----:B------:R-:W-:Y:S02]  /*72f0*/  I2FP.F32.U32 R5, R20 ;  /* 0x0000001400057245 */ /* 0x000fe40000201000 */
[----:B0-----:R-:W-:-:S04]  /*7300*/  ISETP.NE.U32.AND P0, PT, R24, RZ, PT ;  /* 0x000000ff1800720c */ /* 0x001fc80003f05070 */
[----:B------:R-:W-:Y:S01]  /*7310*/  ISETP.NE.AND.EX P0, PT, R25, RZ, PT, P0 ;  /* 0x000000ff1900720c */ /* 0x000fe20003f05300 */
[----:B------:R-:W0:Y:S01]  /*7320*/  LDC R9, c[0x0][0x144] ;  /* 0x00005100ff097b82 */ /* 0x000e220000000800 */
[-C--:B-1----:R-:W-:Y:S01]  /*7330*/  SHF.R.U64 R13, R4, R6.reuse, R3 ;  /* 0x00000006040d7219 */ /* 0x082fe20000001203 */
[----:B---3--:R-:W-:Y:S01]  /*7340*/  IMAD.MOV R7, RZ, RZ, -R7 ;  /* 0x000000ffff077224 */ /* 0x008fe200078e0a07 */
[----:B------:R-:W-:Y:S01]  /*7350*/  SHF.R.U32.HI R0, RZ, R6, R3 ;  /* 0x00000006ff007219 */ /* 0x000fe20000011603 */
[----:B------:R-:W-:-:S04]  /*7360*/  FMUL R3, R5, UR4 ;  /* 0x0000000405037c20 */ /* 0x000fc80008400000 */
[----:B------:R-:W1:Y:S01]  /*7370*/  LDC R21, c[0x0][0x148] ;  /* 0x00005200ff157b82 */ /* 0x000e620000000800 */
[----:B------:R3:W0:Y:S01]  /*7380*/  F2I.U32.TRUNC.NTZ R10, R3 ;  /* 0x00000003000a7305 */ /* 0x000622000020f000 */
[-CC-:B--2---:R-:W-:Y:S02]  /*7390*/  SHF.R.U64 R15, R13, R11.reuse, R0.reuse ;  /* 0x0000000b0d0f7219 */ /* 0x184fe40000001200 */
[----:B------:R-:W-:-:S04]  /*73a0*/  SHF.R.U32.HI R0, RZ, R11, R0 ;  /* 0x0000000bff007219 */ /* 0x000fc80000011600 */
[----:B------:R-:W2:Y:S01]  /*73b0*/  LDC R14, c[0x0][0x648] ;  /* 0x00019200ff0e7b82 */ /* 0x000ea20000000800 */
[-CC-:B----4-:R-:W-:Y:S02]  /*73c0*/  SHF.R.U64 R19, R15, R23.reuse, R0.reuse ;  /* 0x000000170f137219 */ /* 0x190fe40000001200 */
[----:B------:R-:W-:-:S03]  /*73d0*/  SHF.R.U32.HI R5, RZ, R23, R0 ;  /* 0x00000017ff057219 */ /* 0x000fc60000011600 */
[----:B------:R-:W-:Y:S02]  /*73e0*/  IMAD.MOV.U32 R4, RZ, RZ, R19 ;  /* 0x000000ffff047224 */ /* 0x000fe400078e0013 */
[----:B------:R-:W4:Y:S01]  /*73f0*/  LDC R26, c[0x0][0x638] ;  /* 0x00018e00ff1a7b82 */ /* 0x000f220000000800 */
[----:B0-----:R-:W-:-:S07]  /*7400*/  IMAD R23, R9, R7, R12 ;  /* 0x0000000709177224 */ /* 0x001fce00078e020c */
[----:B------:R-:W0:Y:S08]  /*7410*/  LDC R27, c[0x0][0x610] ;  /* 0x00018400ff1b7b82 */ /* 0x000e300000000800 */
        /* <DEDUP_REMOVED lines=12> */
.L_x_177:
[----:B------:R-:W-:Y:S01]  /*74e0*/  ISETP.NE.AND P0, PT, R2, 0x1, PT ;  /* 0x000000010200780c */ /* 0x000fe20003f05270 */
[----:B------:R-:W-:Y:S01]  /*74f0*/  IMAD.MOV R10, RZ, RZ, -R10 ;  /* 0x000000ffff0a7224 */ /* 0x000fe200078e0a0a */
[----:B--2---:R-:W-:Y:S02]  /*7500*/  SHF.R.U64 R3, R4, R14, R5 ;  /* 0x0000000e04037219 */ /* 0x004fe40000001205 */
[----:B------:R-:W-:-:S03]  /*7510*/  LOP3.LUT R0, R15, R98, RZ, 0xc0, !PT ;  /* 0x000000620f007212 */ /* 0x000fc600078ec0ff */
[----:B------:R-:W-:Y:S02]  /*7520*/  IMAD.MOV R4, RZ, RZ, -R3 ;  /* 0x000000ffff047224 */ /* 0x000fe400078e0a03 */
[----:B------:R-:W-:Y:S01]  /*7530*/  IMAD R22, R97, R3, R0 ;  /* 0x0000000361167224 */ /* 0x000fe200078e0200 */
[----:B------:R-:W-:Y:S01]  /*7540*/  LOP3.LUT R3, R13, R96, RZ, 0xc0, !PT ;  /* 0x000000600d037212 */ /* 0x000fe200078ec0ff */
[----:B----4-:R-:W-:Y:S02]  /*7550*/  IMAD R0, R4, R26, R19 ;  /* 0x0000001a04007224 */ /* 0x010fe400078e0213 */
[----:B------:R-:W-:Y:S02]  /*7560*/  @P0 IMAD R23, R21, R10, R20 ;  /* 0x0000000a15170224 */ /* 0x000fe400078e0214 */
[----:B0-----:R-:W-:Y:S02]  /*7570*/  IMAD R3, R0, R28, R3 ;  /* 0x0000001c00037224 */ /* 0x001fe400078e0203 */
[----:B------:R-:W-:-:S02]  /*7580*/  IMAD R22, R22, R27, R23 ;  /* 0x0000001b16167224 */ /* 0x000fc400078e0217 */
[----:B------:R-:W-:-:S03]  /*7590*/  IMAD.MOV.U32 R4, RZ, RZ, 0x1 ;  /* 0x00000001ff047424 */ /* 0x000fc600078e00ff */
[----:B------:R-:W-:Y:S02]  /*75a0*/  SEL R19, R3, R22, !P0 ;  /* 0x0000001603137207 */ /* 0x000fe40004000000 */
[----:B------:R-:W-:Y:S02]  /*75b0*/  PRMT R0, R4, 0x7610, R0 ;  /* 0x0000761004007816 */ /* 0x000fe40000000000 */
[----:B------:R-:W-:-:S07]  /*75c0*/  SEL R22, R22, R3, !P0 ;  /* 0x0000000316167207 */ /* 0x000fce0004000000 */
.L_x_175:
[----:B------:R-:W-:Y:S01]  /*75d0*/  LOP3.LUT P0, RZ, R0, 0xff, RZ, 0xc0, !PT ;  /* 0x000000ff00ff7812 */ /* 0x000fe2000780c0ff */
[----:B------:R-:W-:Y:S01]  /*75e0*/  UIMAD.WIDE.U32 UR4, UR36, 0x38e38e39, URZ ;  /* 0x38e38e39240478a5 */ /* 0x000fe2000f8e003f */
[----:B------:R-:W-:-:S03]  /*75f0*/  LOP3.LUT R106, R106, 0x1, RZ, 0x3c, !PT ;  /* 0x000000016a6a7812 */ /* 0x000fc600078e3cff */
[----:B------:R-:W-:-:S04]  /*7600*/  USHF.R.U32.HI UR4, URZ, 0x1, UR5 ;  /* 0x000000013f047899 */ /* 0x000fc80008011605 */
[----:B------:R-:W-:-:S04]  /*7610*/  UIMAD UR36, UR4, -0x9, UR36 ;  /* 0xfffffff7042478a4 */ /* 0x000fc8000f8e0224 */
[----:B------:R-:W-:Y:S08]  /*7620*/  @P0 BRA `(.L_x_178) ;  /* 0xffffffa000180947 */ /* 0x000ff0000383ffff */
[----:B------:R-:W-:Y:S05]  /*7630*/  EXIT ;  /* 0x000000000000794d */ /* 0x000fea0003800000 */
.L_x_14:
[----:B------:R-:W-:-:S08]  /*7640*/  ISETP.NE.AND P0, PT, RZ, UR4, PT ;  /* 0x00000004ff007c0c */ /* 0x000fd0000bf05270 */
[----:B------:R-:W0:-:S00]  /*7650*/  USETMAXREG.DEALLOC.CTAPOOL 0x28 ;  /* 0x00000028000079c8 */ /* 0x000e0000080e0500 */
[----:B------:R-:W-:Y:S05]  /*7660*/  @P0 EXIT ;  /* 0x000000000000094d */ /* 0x000fea0003800000 */
[----:B0-----:R-:W-:Y:S01]  /*7670*/  LOP3.LUT P0, RZ, R3, 0xff, RZ, 0xc0, !PT ;  /* 0x000000ff03ff7812 */ /* 0x001fe2000780c0ff */
[----:B------:R-:W-:Y:S02]  /*7680*/  IMAD.MOV.U32 R24, RZ, RZ, 0x1 ;  /* 0x00000001ff187424 */ /* 0x000fe400078e00ff */
[----:B------:R-:W-:-:S10]  /*7690*/  IMAD.MOV.U32 R25, RZ, RZ, RZ ;  /* 0x000000ffff197224 */ /* 0x000fd400078e00ff */
[----:B------:R-:W-:Y:S05]  /*76a0*/  @!P0 BRA `(.L_x_179) ;  /* 0x0000000c00b88947 */ /* 0x000fea0003800000 */
[----:B------:R-:W-:Y:S01]  /*76b0*/  LOP3.LUT P0, RZ, R0, 0x1f, RZ, 0xc0, !PT ;  /* 0x0000001f00ff7812 */ /* 0x000fe2000780c0ff */
[----:B------:R-:W-:Y:S01]  /*76c0*/  ULDC UR42, c[0x0][0x658] ;  /* 0x00019600002a7ab9 */ /* 0x000fe20000000800 */
[C---:B------:R-:W-:Y:S01]  /*76d0*/  ISETP.NE.AND P1, PT, R23.reuse, RZ, PT ;  /* 0x000000ff1700720c */ /* 0x040fe20003f25270 */
[----:B------:R-:W-:Y:S01]  /*76e0*/  UMOV UR4, 0xffffffff ;  /* 0xffffffff00047882 */ /* 0x000fe20000000000 */
[----:B------:R-:W-:Y:S01]  /*76f0*/  ISETP.NE.OR P0, PT, R23, RZ, !P0 ;  /* 0x000000ff1700720c */ /* 0x000fe20004705670 */
[----:B------:R-:W-:Y:S01]  /*7700*/  BSSY B7, `(.L_x_179) ;  /* 0x00000e8000077945 */ /* 0x000fe20003800000 */
[----:B------:R-:W-:Y:S01]  /*7710*/  USHF.L.U32 UR4, UR4, UR42, URZ ;  /* 0x0000002a04047299 */ /* 0x000fe2000800063f */
[----:B------:R-:W-:Y:S01]  /*7720*/  P2R R0, PR, RZ, 0x2 ;  /* 0x00000002ff007803 */ /* 0x000fe20000000000 */
[----:B------:R-:W-:Y:S01]  /*7730*/  IMAD.MOV.U32 R26, RZ, RZ, 0x1 ;  /* 0x00000001ff1a7424 */ /* 0x000fe200078e00ff */
[----:B------:R-:W-:Y:S01]  /*7740*/  P2R R28, PR, RZ, 0x1 ;  /* 0x00000001ff1c7803 */ /* 0x000fe20000000000 */
[----:B------:R-:W-:Y:S01]  /*7750*/  IMAD.MOV.U32 R24, RZ, RZ, 0x1 ;  /* 0x00000001ff187424 */ /* 0x000fe200078e00ff */
[----:B------:R-:W-:Y:S01]  /*7760*/  ULDC UR41, c[0x0][0x600] ;  /* 0x0001800000297ab9 */ /* 0x000fe20000000800 */
[----:B------:R-:W-:Y:S01]  /*7770*/  IMAD.MOV.U32 R25, RZ, RZ, RZ ;  /* 0x000000ffff197224 */ /* 0x000fe200078e00ff */
[----:B------:R-:W-:Y:S01]  /*7780*/  UMOV UR5, 0x1 ;  /* 0x0000000100057882 */ /* 0x000fe20000000000 */
[----:B------:R-:W-:-:S02]  /*7790*/  UIADD3 UR44, UR39, 0x1, URZ ;  /* 0x00000001272c7890 */ /* 0x000fc4000fffe03f */
[----:B------:R-:W-:Y:S02]  /*77a0*/  ULOP3.LUT UR45, UR38, 0x2, URZ, 0xfc, !UPT ;  /* 0x00000002262d7892 */ /* 0x000fe4000f8efc3f */
[----:B------:R-:W-:Y:S02]  /*77b0*/  UIADD3 UR41, UR41, -0x1, URZ ;  /* 0xffffffff29297890 */ /* 0x000fe4000fffe03f */
[----:B------:R-:W-:Y:S02]  /*77c0*/  USHF.L.U32 UR42, UR5, UR42, URZ ;  /* 0x0000002a052a7299 */ /* 0x000fe4000800063f */
[----:B------:R-:W-:Y:S01]  /*77d0*/  ULOP3.LUT UR43, URZ, UR4, URZ, 0x33, !UPT ;  /* 0x000000043f2b7292 */ /* 0x000fe2000f8e333f */
[----:B------:R-:W-:-:S11]  /*77e0*/  ULDC.64 UR36, c[0x0][0x198] ;  /* 0x0000660000247ab9 */ /* 0x000fd60000000a00 */
.L_x_193:
[----:B------:R-:W-:-:S03]  /*77f0*/  UMOV UR4, 0xffffffff ;  /* 0xffffffff00047882 */ /* 0x000fc60000000000 */
[----:B------:R-:W-:Y:S05]  /*7800*/  BRA.DIV UR4, `(.L_x_180) ;  /* 0x0000001604607947 */ /* 0x000fea000b800000 */
[----:B------:R-:W-:-:S13]  /*7810*/  ELECT P6, URZ, PT ;  /* 0x00000000003f782f */ /* 0x000fda00038c0000 */
.L_x_213:
[----:B------:R-:W-:Y:S04]  /*7820*/  BSSY B6, `(.L_x_181) ;  /* 0x0000063000067945 */ /* 0x000fe80003800000 */
[----:B------:R-:W-:Y:S05]  /*7830*/  @!P6 BRA `(.L_x_182) ;  /* 0x000000040084e947 */ /* 0x000fea0003800000 */
[----:B------:R-:W0:Y:S01]  /*7840*/  S2R R0, SR_CgaCtaId ;  /* 0x0000000000007919 */ /* 0x000e220000008800 */
[----:B------:R-:W-:-:S04]  /*7850*/  MOV R27, 0x400 ;  /* 0x00000400001b7802 */ /* 0x000fc80000000f00 */
[----:B0-----:R-:W-:-:S05]  /*7860*/  LEA R27, R0, R27, 0x18 ;  /* 0x0000001b001b7211 */ /* 0x001fca00078ec0ff */
[----:B------:R-:W-:-:S05]  /*7870*/  VIADD R0, R27, 0x800 ;  /* 0x000008001b007836 */ /* 0x000fca0000000000 */
[----:B------:R-:W-:-:S13]  /*7880*/  LOP3.LUT P0, RZ, R0, 0x1bf, RZ, 0xc0, !PT ;  /* 0x000001bf00ff7812 */ /* 0x000fda000780c0ff */
[----:B------:R-:W-:Y:S05]  /*7890*/  @!P0 BRA `(.L_x_183) ;  /* 0x0000000000408947 */ /* 0x000fea0003800000 */
[----:B------:R-:W-:Y:S01]  /*78a0*/  MOV R14, 0x0 ;  /* 0x00000000000e7802 */ /* 0x000fe20000000f00 */
[----:B------:R-:W-:Y:S01]  /*78b0*/  ULDC.64 UR4, c[0x4][0x70] ;  /* 0x01001c0000047ab9 */ /* 0x000fe20000000a00 */
[----:B------:R-:W-:Y:S01]  /*78c0*/  ULDC.64 UR6, c[0x4][0x8] ;  /* 0x0100020000067ab9 */ /* 0x000fe20000000a00 */
[----:B------:R-:W-:Y:S02]  /*78d0*/  IMAD.U32 R4, RZ, RZ, UR4 ;  /* 0x00000004ff047e24 */ /* 0x000fe4000f8e00ff */
[----:B------:R-:W-:Y:S01]  /*78e0*/  IMAD.U32 R5, RZ, RZ, UR5 ;  /* 0x00000005ff057e24 */ /* 0x000fe2000f8e00ff */
[----:B------:R-:W0:Y:S01]  /*78f0*/  LDC.64 R14, c[0x4][R14] ;  /* 0x010000000e0e7b82 */ /* 0x000e220000000a00 */
[----:B------:R-:W-:Y:S01]  /*7900*/  ULDC.64 UR4, c[0x4][0x78] ;  /* 0x01001e0000047ab9 */ /* 0x000fe20000000a00 */
[----:B------:R-:W-:Y:S02]  /*7910*/  IMAD.U32 R10, RZ, RZ, UR6 ;  /* 0x00000006ff0a7e24 */ /* 0x000fe4000f8e00ff */
[----:B------:R-:W-:-:S02]  /*7920*/  IMAD.U32 R6, RZ, RZ, UR4 ;  /* 0x00000004ff067e24 */ /* 0x000fc4000f8e00ff */
[----:B------:R-:W-:Y:S02]  /*7930*/  IMAD.U32 R7, RZ, RZ, UR5 ;  /* 0x00000005ff077e24 */ /* 0x000fe4000f8e00ff */
[----:B------:R-:W-:Y:S02]  /*7940*/  IMAD.U32 R11, RZ, RZ, UR7 ;  /* 0x00000007ff0b7e24 */ /* 0x000fe4000f8e00ff */
[----:B------:R-:W-:Y:S02]  /*7950*/  IMAD.MOV.U32 R8, RZ, RZ, 0x70 ;  /* 0x00000070ff087424 */ /* 0x000fe400078e00ff */
[----:B------:R-:W-:Y:S02]  /*7960*/  IMAD.MOV.U32 R12, RZ, RZ, 0x1 ;  /* 0x00000001ff0c7424 */ /* 0x000fe400078e00ff */
[----:B------:R-:W-:-:S07]  /*7970*/  IMAD.MOV.U32 R13, RZ, RZ, RZ ;  /* 0x000000ffff0d7224 */ /* 0x000fce00078e00ff */
[----:B------:R-:W-:-:S07]  /*7980*/  LEPC R20, `(.L_x_183) ;  /* 0x000000001014794e */ /* 0x000fce0000000000 */
[----:B0----5:R-:W-:Y:S05]  /*7990*/  CALL.ABS.NOINC R14 ;  /* 0x000000000e007343 */ /* 0x021fea0003c00000 */
.L_x_183:
        /* <DEDUP_REMOVED lines=19> */
.L_x_184:
[----:B------:R-:W0:Y:S02]  /*7ad0*/  LDC R0, c[0x0][0x28c] ;  /* 0x0000a300ff007b82 */ /* 0x000e240000000800 */
[----:B0-----:R-:W-:-:S13]  /*7ae0*/  ISETP.GE.AND P0, PT, R0, 0x1, PT ;  /* 0x000000010000780c */ /* 0x001fda0003f06270 */
[----:B------:R-:W-:Y:S05]  /*7af0*/  @!P0 BRA `(.L_x_182) ;  /* 0x0000000000d48947 */ /* 0x000fea0003800000 */
[----:B------:R-:W-:Y:S02]  /*7b00*/  IMAD.SHL.U32 R19, R19, 0x80, RZ ;  /* 0x0000008013137824 */ /* 0x000fe400078e00ff */
[----:B------:R-:W-:Y:S02]  /*7b10*/  IMAD.SHL.U32 R22, R22, 0x40, RZ ;  /* 0x0000004016167824 */ /* 0x000fe400078e00ff */
[----:B------:R-:W-:Y:S02]  /*7b20*/  IMAD.MOV.U32 R7, RZ, RZ, RZ ;  /* 0x000000ffff077224 */ /* 0x000fe400078e00ff */
[----:B------:R-:W-:Y:S02]  /*7b30*/  IMAD.U32 R8, RZ, RZ, UR44 ;  /* 0x0000002cff087e24 */ /* 0x000fe4000f8e00ff */
[----:B------:R-:W-:Y:S02]  /*7b40*/  IMAD.MOV.U32 R0, RZ, RZ, R24 ;  /* 0x000000ffff007224 */ /* 0x000fe400078e0018 */
[----:B------:R-:W-:-:S07]  /*7b50*/  IMAD.MOV.U32 R4, RZ, RZ, R25 ;  /* 0x000000ffff047224 */ /* 0x000fce00078e0019 */
.L_x_188:
[----:B------:R-:W-:Y:S01]  /*7b60*/  IMAD R6, R4, 0x8, R27 ;  /* 0x0000000804067824 */ /* 0x000fe200078e021b */
[----:B------:R-:W-:Y:S02]  /*7b70*/  SHF.L.U32 R3, R0, 0x1f, RZ ;  /* 0x0000001f00037819 */ /* 0x000fe400000006ff */
[----:B------:R-:W-:Y:S02]  /*7b80*/  ISETP.NE.AND P1, PT, R23, RZ, PT ;  /* 0x000000ff1700720c */ /* 0x000fe40003f25270 */
[----:B------:R-:W0:Y:S11]  /*7b90*/  SYNCS.PHASECHK.TRANS64.TRYWAIT P0, [R6+URZ+0x48], R3 ;  /* 0x00004803060075a7 */ /* 0x000e36000800017f */
[----:B------:R-:W1:Y:S01]  /*7ba0*/  @!P1 LDC R5, c[0x0][0x500] ;  /* 0x00014000ff059b82 */ /* 0x000e620000000800 */
[----:B0-----:R-:W-:Y:S05]  /*7bb0*/  @!P0 BRA `(.L_x_185) ;  /* 0x0000001000948947 */ /* 0x001fea0003800000 */
.L_x_214:
[----:B------:R-:W-:Y:S01]  /*7bc0*/  ISETP.NE.AND P0, PT, R23, RZ, PT ;  /* 0x000000ff1700720c */ /* 0x000fe20003f05270 */
[----:B------:R-:W-:-:S04]  /*7bd0*/  UPRMT UR4, UR45, 0x9910, URZ ;  /* 0x000099102d047896 */ /* 0x000fc8000800003f */
[----:B------:R-:W-:-:S08]  /*7be0*/  UISETP.NE.AND UP0, UPT, UR4, 0x2, UPT ;  /* 0x000000020400788c */ /* 0x000fd0000bf05270 */
[----:B-1----:R1:W-:Y:S01]  /*7bf0*/  @!P0 SYNCS.ARRIVE.TRANS64 RZ, [R6+URZ], R5 ;  /* 0x0000000506ff89a7 */ /* 0x0023e2000800003f */
[----:B------:R-:W-:-:S13]  /*7c00*/  PLOP3.LUT P0, PT, PT, PT, UP0, 0x80, 0x0 ;  /* 0x000000000000781c */ /* 0x000fda0003f0f008 */
[----:B-1----:R-:W-:Y:S05]  /*7c10*/  @P0 BRA `(.L_x_186) ;  /* 0x0000000000040947 */ /* 0x002fea0003800000 */
[----:B------:R-:W-:Y:S01]  /*7c20*/  BPT.TRAP 0x1 ;  /* 0x000000040000795c */ /* 0x000fe20000300000 */
.L_x_186:
[----:B------:R-:W-:-:S13]  /*7c30*/  ISETP.NE.AND P0, PT, R28, RZ, PT ;  /* 0x000000ff1c00720c */ /* 0x000fda0003f05270 */
[----:B------:R-:W-:Y:S05]  /*7c40*/  @P0 BRA `(.L_x_187) ;  /* 0x0000000000040947 */ /* 0x000fea0003800000 */
[----:B------:R-:W-:Y:S01]  /*7c50*/  BPT.TRAP 0x1 ;  /* 0x000000040000795c */ /* 0x000fe20000300000 */
.L_x_187:
[--C-:B0-----:R-:W-:Y:S01]  /*7c60*/  IMAD R3, R4, 0x2000, R27.reuse ;  /* 0x0000200004037824 */ /* 0x101fe200078e021b */
[----:B------:R-:W-:Y:S01]  /*7c70*/  R2UR UR17, R6 ;  /* 0x00000000061172ca */ /* 0x000fe200000e0000 */
[----:B------:R-:W-:Y:S01]  /*7c80*/  IMAD R5, R4, 0x4000, R27 ;  /* 0x0000400004057824 */ /* 0x000fe200078e021b */
[----:B------:R-:W-:Y:S01]  /*7c90*/  R2UR UR19, R7 ;  /* 0x00000000071372ca */ /* 0x000fe200000e0000 */
[----:B------:R-:W-:Y:S01]  /*7ca0*/  VIADD R8, R8, 0xffffffff ;  /* 0xffffffff08087836 */ /* 0x000fe20000000000 */
[----:B------:R-:W-:Y:S01]  /*7cb0*/  R2UR UR16, R3 ;  /* 0x00000000031072ca */ /* 0x000fe200000e0000 */
[----:B------:R-:W-:Y:S01]  /*7cc0*/  UIADD3 UR4, UP0, UR36, 0xf0, URZ ;  /* 0x000000f024047890 */ /* 0x000fe2000ff1e03f */
[----:B------:R-:W-:Y:S01]  /*7cd0*/  R2UR UR8, R5 ;  /* 0x00000000050872ca */ /* 0x000fe200000e0000 */
[----:B------:R-:W-:Y:S01]  /*7ce0*/  UIADD3 UR14, UP1, UR36, 0x1f0, URZ ;  /* 0x000001f0240e7890 */ /* 0x000fe2000ff3e03f */
[----:B------:R-:W-:Y:S01]  /*7cf0*/  R2UR UR20, R18 ;  /* 0x00000000121472ca */ /* 0x000fe200000e0000 */
[----:B------:R-:W-:Y:S01]  /*7d00*/  UIADD3.X UR5, URZ, UR37, URZ, UP0, !UPT ;  /* 0x000000253f057290 */ /* 0x000fe200087fe43f */
[----:B------:R-:W-:Y:S01]  /*7d10*/  R2UR UR18, R22 ;  /* 0x00000000161272ca */ /* 0x000fe200000e0000 */
[----:B------:R-:W-:Y:S01]  /*7d20*/  VIADD R4, R4, 0x1 ;  /* 0x0000000104047836 */ /* 0x000fe20000000000 */
[----:B------:R-:W-:Y:S01]  /*7d30*/  R2UR UR11, R19 ;  /* 0x00000000130b72ca */ /* 0x000fe200000e0000 */
[----:B------:R-:W-:Y:S01]  /*7d40*/  UIADD3.X UR15, URZ, UR37, URZ, UP1, !UPT ;  /* 0x000000253f0f7290 */ /* 0x000fe20008ffe43f */
[----:B------:R-:W-:Y:S01]  /*7d50*/  ISETP.GT.AND P1, PT, R8, 0x1, PT ;  /* 0x000000010800780c */ /* 0x000fe20003f24270 */
[----:B------:R-:W-:Y:S01]  /*7d60*/  UMOV UR6, 0x0 ;  /* 0x0000000000067882 */ /* 0x000fe20000000000 */
[----:B------:R-:W-:Y:S01]  /*7d70*/  ISETP.NE.AND P0, PT, R4, 0x9, PT ;  /* 0x000000090400780c */ /* 0x000fe20003f05270 */
[----:B------:R-:W-:Y:S01]  /*7d80*/  UIADD3 UR16, UR16, 0x800, URZ ;  /* 0x0000080010107890 */ /* 0x000fe2000fffe03f */
[----:B------:R-:W-:Y:S01]  /*7d90*/  VIADD R7, R7, 0x80 ;  /* 0x0000008007077836 */ /* 0x000fe20000000000 */
[----:B------:R-:W-:Y:S01]  /*7da0*/  UIADD3 UR8, UR8, 0x12800, URZ ;  /* 0x0001280008087890 */ /* 0x000fe2000fffe03f */
[----:B------:R-:W-:Y:S01]  /*7db0*/  SEL R3, RZ, 0x1, P0 ;  /* 0x00000001ff037807 */ /* 0x000fe20000000000 */
[----:B------:R-:W-:Y:S01]  /*7dc0*/  UMOV UR7, 0x10000000 ;  /* 0x1000000000077882 */ /* 0x000fe20000000000 */
[----:B------:R-:W-:Y:S01]  /*7dd0*/  UMOV UR9, UR17 ;  /* 0x0000001100097c82 */ /* 0x000fe20008000000 */
[----:B------:R-:W-:Y:S01]  /*7de0*/  UMOV UR10, UR19 ;  /* 0x00000013000a7c82 */ /* 0x000fe20008000000 */
[----:B------:R-:W-:Y:S01]  /*7df0*/  UMOV UR12, UR20 ;  /* 0x00000014000c7c82 */ /* 0x000fe20008000000 */
[----:B------:R-:W-:Y:S01]  /*7e00*/  LOP3.LUT R0, R0, R3, RZ, 0x3c, !PT ;  /* 0x0000000300007212 */ /* 0x000fe200078e3cff */
[----:B------:R0:W-:Y:S01]  /*7e10*/  UTMALDG.3D [UR16], [UR4], desc[UR6] ;  /* 0x00000610040075b4 */ /* 0x0001e20008011000 */
[----:B------:R-:W-:Y:S01]  /*7e20*/  SEL R4, R4, RZ, P0 ;  /* 0x000000ff04047207 */ /* 0x000fe20000000000 */
[----:B------:R0:W-:Y:S02]  /*7e30*/  UTMALDG.3D [UR8], [UR14], desc[UR6] ;  /* 0x000006080e0075b4 */ /* 0x0001e40008011000 */
[----:B0-----:R-:W-:Y:S05]  /*7e40*/  @P1 BRA `(.L_x_188) ;  /* 0xfffffffc00441947 */ /* 0x001fea000383ffff */
.L_x_182:
[----:B------:R-:W-:Y:S05]  /*7e50*/  BSYNC B6 ;  /* 0x0000000000067941 */ /* 0x000fea0003800000 */
.L_x_181:
[----:B------:R-:W-:Y:S01]  /*7e60*/  LOP3.LUT P2, RZ, R26, 0xff, RZ, 0xc0, !PT ;  /* 0x000000ff1aff7812 */ /* 0x000fe2000784c0ff */
[----:B------:R-:W-:Y:S01]  /*7e70*/  VIADD R0, R25, UR39 ;  /* 0x0000002719007c36 */ /* 0x000fe20008000000 */
[----:B------:R-:W-:Y:S01]  /*7e80*/  ULDC.64 UR4, c[0x0][0x650] ;  /* 0x0001940000047ab9 */ /* 0x000fe20000000a00 */
[----:B------:R-:W-:Y:S01]  /*7e90*/  IMAD.U32 R6, RZ, RZ, UR39 ;  /* 0x00000027ff067e24 */ /* 0x000fe2000f8e00ff */
[----:B------:R-:W-:Y:S01]  /*7ea0*/  UISETP.GE.U32.AND UP0, UPT, UR39, 0x9, UPT ;  /* 0x000000092700788c */ /* 0x000fe2000bf06070 */
[----:B------:R-:W-:Y:S01]  /*7eb0*/  BSSY B0, `(.L_x_189) ;  /* 0x000006a000007945 */ /* 0x000fe20003800000 */
[----:B------:R-:W-:Y:S01]  /*7ec0*/  ISETP.GT.U32.AND P0, PT, R0, 0x8, PT ;  /* 0x000000080000780c */ /* 0x000fe20003f04070 */
[----:B------:R-:W-:Y:S01]  /*7ed0*/  IMAD.MOV.U32 R22, RZ, RZ, -0x1 ;  /* 0xffffffffff167424 */ /* 0x000fe200078e00ff */
[----:B------:R-:W-:Y:S01]  /*7ee0*/  PRMT R26, RZ, 0x7610, R26 ;  /* 0x00007610ff1a7816 */ /* 0x000fe2000000001a */
[----:B------:R-:W-:Y:S01]  /*7ef0*/  IMAD.MOV.U32 R19, RZ, RZ, -0x1 ;  /* 0xffffffffff137424 */ /* 0x000fe200078e00ff */
[----:B------:R-:W-:Y:S01]  /*7f00*/  ISETP.LT.U32.AND P0, PT, R6, 0x9, P0 ;  /* 0x000000090600780c */ /* 0x000fe20000701070 */
[----:B------:R-:W-:Y:S01]  /*7f10*/  IMAD.MOV.U32 R18, RZ, RZ, -0x1 ;  /* 0xffffffffff127424 */ /* 0x000fe200078e00ff */
[----:B------:R-:W-:Y:S01]  /*7f20*/  PLOP3.LUT P1, PT, PT, PT, UP0, 0x80, 0x0 ;  /* 0x000000000000781c */ /* 0x000fe20003f2f008 */
[----:B------:R-:W0:Y:S01]  /*7f30*/  @P2 S2R R4, SR_CgaCtaId ;  /* 0x0000000000042919 */ /* 0x000e220000008800 */
[----:B------:R-:W-:-:S04]  /*7f40*/  @P2 MOV R3, 0x400 ;  /* 0x0000040000032802 */ /* 0x000fc80000000f00 */
[----:B0-----:R-:W-:Y:S01]  /*7f50*/  @P2 LEA R3, R4, R3, 0x18 ;  /* 0x0000000304032211 */ /* 0x001fe200078ec0ff */
[----:B------:R-:W-:-:S03]  /*7f60*/  IMAD.WIDE.U32 R4, R0, 0x38e38e39, RZ ;  /* 0x38e38e3900047825 */ /* 0x000fc600078e00ff */
[----:B------:R0:W-:Y:S01]  /*7f70*/  @P2 SYNCS.ARRIVE.TRANS64.A1T0 RZ, [R3+URZ+0xc8], RZ ;  /* 0x0000c8ff03ff29a7 */ /* 0x0001e2000810003f */
[----:B------:R-:W-:Y:S02]  /*7f80*/  IADD3 R16, P2, R16, UR50, RZ ;  /* 0x0000003210107c10 */ /* 0x000fe4000ff5e0ff */
[----:B------:R-:W-:Y:S02]  /*7f90*/  SHF.R.U32.HI R5, RZ, 0x1, R5 ;  /* 0x00000001ff057819 */ /* 0x000fe40000011605 */
[----:B------:R-:W-:Y:S02]  /*7fa0*/  IADD3.X R17, R17, UR40, RZ, P2, !PT ;  /* 0x0000002811117c10 */ /* 0x000fe400097fe4ff */
[----:B0-----:R-:W-:Y:S01]  /*7fb0*/  SEL R3, RZ, 0x1, !P0 ;  /* 0x00000001ff037807 */ /* 0x001fe20004000000 */
[----:B------:R-:W-:Y:S01]  /*7fc0*/  IMAD R25, R5, -0x9, R0 ;  /* 0xfffffff705197824 */ /* 0x000fe200078e0200 */
[----:B------:R-:W-:Y:S02]  /*7fd0*/  ISETP.GE.U32.AND P0, PT, R16, UR4, PT ;  /* 0x0000000410007c0c */ /* 0x000fe4000bf06070 */
[----:B------:R-:W-:-:S02]  /*7fe0*/  LOP3.LUT R24, R24, R3, RZ, 0x3c, !PT ;  /* 0x0000000318187212 */ /* 0x000fc400078e3cff */
[----:B------:R-:W-:Y:S02]  /*7ff0*/  ISETP.GE.U32.AND.EX P0, PT, R17, UR5, PT, P0 ;  /* 0x0000000511007c0c */ /* 0x000fe4000bf06100 */
[----:B------:R-:W-:Y:S02]  /*8000*/  @P1 LOP3.LUT R24, R24, 0x1, R5, 0x78, !PT ;  /* 0x0000000118181812 */ /* 0x000fe400078e7805 */
[----:B------:R-:W-:-:S09]  /*8010*/  PRMT R0, RZ, 0x7610, R0 ;  /* 0x00007610ff007816 */ /* 0x000fd20000000000 */
[----:B------:R-:W-:Y:S05]  /*8020*/  @P0 BRA `(.L_x_190) ;  /* 0x0000000400480947 */ /* 0x000fea0003800000 */
[----:B------:R-:W-:Y:S01]  /*8030*/  ULDC.64 UR4, c[0x0][0x628] ;  /* 0x00018a0000047ab9 */ /* 0x000fe20000000a00 */
[----:B------:R-:W0:Y:S01]  /*8040*/  S2R R3, SR_CTAID.X ;  /* 0x0000000000037919 */ /* 0x000e220000002500 */
[----:B------:R-:W-:Y:S01]  /*8050*/  ISETP.NE.U32.AND P0, PT, RZ, UR4, PT ;  /* 0x00000004ff007c0c */ /* 0x000fe2000bf05070 */
[----:B------:R-:W-:Y:S01]  /*8060*/  ULDC UR7, c[0x0][0x630] ;  /* 0x00018c0000077ab9 */ /* 0x000fe20000000800 */
[----:B------:R-:W-:Y:S01]  /*8070*/  IMAD.MOV.U32 R4, RZ, RZ, R16 ;  /* 0x000000ffff047224 */ /* 0x000fe200078e0010 */
[----:B------:R-:W1:Y:S01]  /*8080*/  S2R R0, SR_CTAID.Y ;  /* 0x0000000000007919 */ /* 0x000e620000002600 */
[----:B------:R-:W-:Y:S01]  /*8090*/  ISETP.NE.AND.EX P0, PT, RZ, UR5, PT, P0 ;  /* 0x00000005ff007c0c */ /* 0x000fe2000bf05300 */
[----:B------:R-:W-:-:S12]  /*80a0*/  IMAD.MOV.U32 R5, RZ, RZ, R17 ;  /* 0x000000ffff057224 */ /* 0x000fd800078e0011 */
[----:B------:R-:W-:Y:S05]  /*80b0*/  @!P0 BRA `(.L_x_191) ;  /* 0x0000000000288947 */ /* 0x000fea0003800000 */
[----:B------:R-:W-:Y:S02]  /*80c0*/  ULDC UR6, c[0x0][0x634] ;  /* 0x00018d0000067ab9 */ /* 0x000fe40000000800 */
[----:B------:R-:W-:-:S05]  /*80d0*/  IADD3 R9, P0, R16, UR6, RZ ;  /* 0x0000000610097c10 */ /* 0x000fca000ff1e0ff */
[----:B------:R-:W-:-:S04]  /*80e0*/  IMAD.X R11, RZ, RZ, R17, P0 ;  /* 0x000000ffff0b7224 */ /* 0x000fc800000e0611 */
[----:B------:R-:W-:-:S04]  /*80f0*/  IMAD.WIDE.U32 R6, R11, UR4, RZ ;  /* 0x000000040b067c25 */ /* 0x000fc8000f8e00ff */
[----:B------:R-:W-:-:S04]  /*8100*/  IMAD.WIDE.U32 R6, P0, R9, UR5, R6 ;  /* 0x0000000509067c25 */ /* 0x000fc8000f800006 */
[----:B------:R-:W-:-:S04]  /*8110*/  IMAD.WIDE.U32 R8, R9, UR4, RZ ;  /* 0x0000000409087c25 */ /* 0x000fc8000f8e00ff */
[----:B------:R-:W-:Y:S01]  /*8120*/  IMAD.X R5, RZ, RZ, RZ, P0 ;  /* 0x000000ffff057224 */ /* 0x000fe200000e06ff */
[----:B------:R-:W-:Y:S01]  /*8130*/  IADD3 RZ, P0, R9, R6, RZ ;  /* 0x0000000609ff7210 */ /* 0x000fe20007f1e0ff */
[----:B------:R-:W-:-:S04]  /*8140*/  IMAD.MOV.U32 R4, RZ, RZ, R7 ;  /* 0x000000ffff047224 */ /* 0x000fc800078e0007 */
[----:B------:R-:W-:-:S08]  /*8150*/  IMAD.WIDE.U32.X R4, R11, UR5, R4, P0 ;  /* 0x000000050b047c25 */ /* 0x000fd000080e0404 */
.L_x_191:
[--C-:B------:R-:W-:Y:S01]  /*8160*/  SHF.R.U64 R18, R4, UR7, R5.reuse ;  /* 0x0000000704127c19 */ /* 0x100fe20008001205 */
[----:B------:R-:W-:Y:S01]  /*8170*/  ULDC.64 UR4, c[0x0][0x620] ;  /* 0x0001880000047ab9 */ /* 0x000fe20000000a00 */
[----:B------:R-:W-:Y:S01]  /*8180*/  SHF.R.U32.HI R4, RZ, UR7, R5 ;  /* 0x00000007ff047c19 */ /* 0x000fe20008011605 */
[----:B------:R-:W-:Y:S01]  /*8190*/  ULDC.64 UR8, c[0x0][0x640] ;  /* 0x0001900000087ab9 */ /* 0x000fe20000000a00 */
[----:B------:R-:W-:Y:S01]  /*81a0*/  IADD3 R7, P0, RZ, -R18, RZ ;  /* 0x80000012ff077210 */ /* 0x000fe20007f1e0ff */
[----:B------:R-:W2:Y:S01]  /*81b0*/  LDC R13, c[0x0][0x148] ;  /* 0x00005200ff0d7b82 */ /* 0x000ea20000000800 */
[----:B0-----:R-:W-:Y:S01]  /*81c0*/  I2FP.F32.U32 R8, R3 ;  /* 0x0000000300087245 */ /* 0x001fe20000201000 */
[----:B------:R-:W-:Y:S02]  /*81d0*/  ULDC UR6, c[0x0][0x608] ;  /* 0x0001820000067ab9 */ /* 0x000fe40000000800 */
[----:B------:R-:W-:Y:S01]  /*81e0*/  IMAD.X R4, RZ, RZ, ~R4, P0 ;  /* 0x000000ffff047224 */ /* 0x000fe200000e0e04 */
[----:B------:R-:W-:-:S03]  /*81f0*/  ISETP.NE.U32.AND P0, PT, RZ, UR8, PT ;  /* 0x00000008ff007c0c */ /* 0x000fc6000bf05070 */
[----:B------:R-:W-:Y:S01]  /*8200*/  IMAD R6, R4, UR4, RZ ;  /* 0x0000000404067c24 */ /* 0x000fe2000f8e02ff */
[----:B------:R-:W-:Y:S01]  /*8210*/  ISETP.NE.AND.EX P0, PT, RZ, UR9, PT, P0 ;  /* 0x00000009ff007c0c */ /* 0x000fe2000bf05300 */
[----:B------:R-:W-:Y:S01]  /*8220*/  IMAD.WIDE.U32 R4, R7, UR4, R16 ;  /* 0x0000000407047c25 */ /* 0x000fe2000f8e0010 */
[----:B------:R-:W-:-:S03]  /*8230*/  ULDC UR4, c[0x0][0x150] ;  /* 0x0000540000047ab9 */ /* 0x000fc60000000800 */
[----:B------:R-:W-:Y:S01]  /*8240*/  FMUL R8, R8, UR4 ;  /* 0x0000000408087c20 */ /* 0x000fe20008400000 */
[----:B------:R-:W-:Y:S01]  /*8250*/  IMAD R7, R7, UR5, R6 ;  /* 0x0000000507077c24 */ /* 0x000fe2000f8e0206 */
[----:B------:R-:W-:Y:S01]  /*8260*/  ULDC UR4, c[0x0][0x618] ;  /* 0x0001860000047ab9 */ /* 0x000fe20000000800 */
[----:B------:R-:W0:Y:S01]  /*8270*/  LDC R6, c[0x0][0x144] ;  /* 0x00005100ff067b82 */ /* 0x000e220000000800 */
[----:B------:R-:W-:Y:S01]  /*8280*/  ULDC UR5, c[0x0][0x154] ;  /* 0x0000550000057ab9 */ /* 0x000fe20000000800 */
[----:B------:R-:W-:Y:S01]  /*8290*/  IMAD.IADD R5, R5, 0x1, R7 ;  /* 0x0000000105057824 */ /* 0x000fe200078e0207 */
[----:B------:R-:W3:Y:S04]  /*82a0*/  F2I.U32.TRUNC.NTZ R8, R8 ;  /* 0x0000000800087305 */ /* 0x000ee8000020f000 */
[----:B------:R-:W-:-:S02]  /*82b0*/  SHF.R.U64 R10, R4, UR4, R5 ;  /* 0x00000004040a7c19 */ /* 0x000fc40008001205 */
[----:B-1----:R-:W-:Y:S02]  /*82c0*/  I2FP.F32.U32 R4, R0 ;  /* 0x0000000000047245 */ /* 0x002fe40000201000 */
[----:B------:R-:W-:Y:S01]  /*82d0*/  SHF.R.U32.HI R5, RZ, UR4, R5 ;  /* 0x00000004ff057c19 */ /* 0x000fe20008011605 */
[----:B------:R-:W-:Y:S02]  /*82e0*/  ULDC UR4, c[0x0][0x658] ;  /* 0x0001960000047ab9 */ /* 0x000fe40000000800 */
[----:B------:R-:W-:Y:S01]  /*82f0*/  FMUL R7, R4, UR5 ;  /* 0x0000000504077c20 */ /* 0x000fe20008400000 */
[--C-:B------:R-:W-:Y:S02]  /*8300*/  SHF.R.U64 R12, R10, UR6, R5.reuse ;  /* 0x000000060a0c7c19 */ /* 0x100fe40008001205 */
[----:B------:R-:W-:Y:S01]  /*8310*/  SHF.R.U32.HI R5, RZ, UR6, R5 ;  /* 0x00000006ff057c19 */ /* 0x000fe20008011605 */
[----:B------:R1:W4:Y:S01]  /*8320*/  F2I.U32.TRUNC.NTZ R14, R7 ;  /* 0x00000007000e7305 */ /* 0x000322000020f000 */
[----:B---3--:R-:W-:-:S02]  /*8330*/  IMAD.MOV R8, RZ, RZ, -R8 ;  /* 0x000000ffff087224 */ /* 0x008fc400078e0a08 */
[--C-:B------:R-:W-:Y:S02]  /*8340*/  SHF.R.U64 R11, R12, UR4, R5.reuse ;  /* 0x000000040c0b7c19 */ /* 0x100fe40008001205 */
[----:B------:R-:W-:Y:S01]  /*8350*/  SHF.R.U32.HI R5, RZ, UR4, R5 ;  /* 0x00000004ff057c19 */ /* 0x000fe20008011605 */
[----:B0-----:R-:W-:Y:S02]  /*8360*/  IMAD R3, R6, R8, R3 ;  /* 0x0000000806037224 */ /* 0x001fe400078e0203 */
[----:B------:R-:W-:Y:S01]  /*8370*/  IMAD.MOV.U32 R4, RZ, RZ, R11 ;  /* 0x000000ffff047224 */ /* 0x000fe200078e000b */
[----:B-12-4-:R-:W-:Y:S06]  /*8380*/  @!P0 BRA `(.L_x_192) ;  /* 0x0000000000288947 */ /* 0x016fec0003800000 */
        /* <DEDUP_REMOVED lines=10> */
.L_x_192:
[----:B------:R-:W-:Y:S01]  /*8430*/  ISETP.NE.AND P0, PT, R2, 0x1, PT ;  /* 0x000000010200780c */ /* 0x000fe20003f05270 */
[----:B------:R-:W-:Y:S01]  /*8440*/  ULDC UR4, c[0x0][0x648] ;  /* 0x0001920000047ab9 */ /* 0x000fe20000000800 */
[----:B------:R-:W-:Y:S01]  /*8450*/  IMAD.MOV R14, RZ, RZ, -R14 ;  /* 0x000000ffff0e7224 */ /* 0x000fe200078e0a0e */
[----:B------:R-:W-:Y:S01]  /*8460*/  SHF.R.U64 R5, R4, UR4, R5 ;  /* 0x0000000404057c19 */ /* 0x000fe20008001205 */
[----:B------:R-:W-:Y:S01]  /*8470*/  ULDC UR4, c[0x0][0x638] ;  /* 0x00018e0000047ab9 */ /* 0x000fe20000000800 */
[----:B------:R-:W-:Y:S01]  /*8480*/  LOP3.LUT R12, R12, UR43, RZ, 0xc0, !PT ;  /* 0x0000002b0c0c7c12 */ /* 0x000fe2000f8ec0ff */
[----:B------:R-:W-:Y:S01]  /*8490*/  ULDC UR5, c[0x0][0x610] ;  /* 0x0001840000057ab9 */ /* 0x000fe20000000800 */
[----:B------:R-:W-:-:S03]  /*84a0*/  LOP3.LUT R22, R10, UR41, RZ, 0xc0, !PT ;  /* 0x000000290a167c12 */ /* 0x000fc6000f8ec0ff */
[----:B------:R-:W-:-:S03]  /*84b0*/  IMAD R12, R5, UR42, R12 ;  /* 0x0000002a050c7c24 */ /* 0x000fc6000f8e020c */
[----:B------:R-:W-:Y:S02]  /*84c0*/  @P0 IMAD R3, R13, R14, R0 ;  /* 0x0000000e0d030224 */ /* 0x000fe400078e0200 */
[----:B------:R-:W-:Y:S02]  /*84d0*/  IMAD.MOV R0, RZ, RZ, -R5 ;  /* 0x000000ffff007224 */ /* 0x000fe400078e0a05 */
[----:B------:R-:W-:Y:S02]  /*84e0*/  IMAD R3, R12, UR5, R3 ;  /* 0x000000050c037c24 */ /* 0x000fe4000f8e0203 */
[----:B------:R-:W-:Y:S01]  /*84f0*/  IMAD R11, R0, UR4, R11 ;  /* 0x00000004000b7c24 */ /* 0x000fe2000f8e020b */
[----:B------:R-:W-:Y:S01]  /*8500*/  ULDC UR4, c[0x0][0x600] ;  /* 0x0001800000047ab9 */ /* 0x000fe20000000800 */
[----:B------:R-:W-:Y:S02]  /*8510*/  IMAD.MOV.U32 R0, RZ, RZ, 0x1 ;  /* 0x00000001ff007424 */ /* 0x000fe400078e00ff */
[----:B------:R-:W-:-:S05]  /*8520*/  IMAD R22, R11, UR4, R22 ;  /* 0x000000040b167c24 */ /* 0x000fca000f8e0216 */
[----:B------:R-:W-:Y:S02]  /*8530*/  SEL R19, R22, R3, !P0 ;  /* 0x0000000316137207 */ /* 0x000fe40004000000 */
[----:B------:R-:W-:-:S07]  /*8540*/  SEL R22, R3, R22, !P0 ;  /* 0x0000001603167207 */ /* 0x000fce0004000000 */
.L_x_190:
[----:B------:R-:W-:Y:S05]  /*8550*/  BSYNC B0 ;  /* 0x0000000000007941 */ /* 0x000fea0003800000 */
.L_x_189:
[----:B------:R-:W-:-:S13]  /*8560*/  LOP3.LUT P0, RZ, R0, 0xff, RZ, 0xc0, !PT ;  /* 0x000000ff00ff7812 */ /* 0x000fda000780c0ff */
[----:B------:R-:W-:Y:S05]  /*8570*/  @P0 BRA `(.L_x_193) ;  /* 0xfffffff0009c0947 */ /* 0x000fea000383ffff */
[----:B------:R-:W-:Y:S05]  /*8580*/  BSYNC B7 ;  /* 0x0000000000077941 */ /* 0x000fea0003800000 */
.L_x_179:
[----:B------:R-:W-:-:S03]  /*8590*/  UMOV UR4, 0xffffffff ;  /* 0xffffffff00047882 */ /* 0x000fc60000000000 */
[----:B------:R-:W-:Y:S05]  /*85a0*/  BRA.DIV UR4, `(.L_x_194) ;  /* 0x0000000a042c7947 */ /* 0x000fea000b800000 */
[----:B------:R-:W-:-:S13]  /*85b0*/  ELECT P6, URZ, PT ;  /* 0x00000000003f782f */ /* 0x000fda00038c0000 */
.L_x_217:
[----:B------:R-:W-:Y:S04]  /*85c0*/  BSSY B0, `(.L_x_195) ;  /* 0x0000059000007945 */ /* 0x000fe80003800000 */
[----:B------:R-:W-:Y:S05]  /*85d0*/  @!P6 BRA `(.L_x_196) ;  /* 0x00000004005ce947 */ /* 0x000fea0003800000 */
[----:B------:R-:W-:-:S04]  /*85e0*/  ULOP3.LUT UR4, UR38, 0x2, URZ, 0xfc, !UPT ;  /* 0x0000000226047892 */ /* 0x000fc8000f8efc3f */
[----:B------:R-:W-:-:S06]  /*85f0*/  UISETP.NE.AND UP0, UPT, UR4, 0x3, UPT ;  /* 0x000000030400788c */ /* 0x000fcc000bf05270 */
[----:B------:R-:W-:-:S13]  /*8600*/  PLOP3.LUT P0, PT, PT, PT, UP0, 0x80, 0x0 ;  /* 0x000000000000781c */ /* 0x000fda0003f0f008 */
[----:B------:R-:W-:Y:S05]  /*8610*/  @!P0 BRA `(.L_x_197) ;  /* 0x0000000000048947 */ /* 0x000fea0003800000 */
[----:B------:R-:W-:Y:S01]  /*8620*/  BPT.TRAP 0x1 ;  /* 0x000000040000795c */ /* 0x000fe20000300000 */
.L_x_197:
[----:B------:R-:W0:Y:S01]  /*8630*/  S2R R3, SR_CgaCtaId ;  /* 0x0000000000037919 */ /* 0x000e220000008800 */
[----:B------:R-:W-:Y:S02]  /*8640*/  MOV R0, 0x400 ;  /* 0x0000040000007802 */ /* 0x000fe40000000f00 */
[----:B------:R-:W-:Y:S02]  /*8650*/  SHF.L.U32 R2, R24, 0x1f, RZ ;  /* 0x0000001f18027819 */ /* 0x000fe400000006ff */
[----:B0-----:R-:W-:-:S05]  /*8660*/  LEA R0, R3, R0, 0x18 ;  /* 0x0000000003007211 */ /* 0x001fca00078ec0ff */
[----:B------:R-:W-:-:S04]  /*8670*/  VIADD R0, R0, 0x48 ;  /* 0x0000004800007836 */ /* 0x000fc80000000000 */
[C---:B------:R-:W-:Y:S02]  /*8680*/  IMAD R5, R25.reuse, 0x8, R0 ;  /* 0x0000000819057824 */ /* 0x040fe400078e0200 */
[----:B------:R-:W-:Y:S02]  /*8690*/  VIADD R25, R25, 0x1 ;  /* 0x0000000119197836 */ /* 0x000fe40000000000 */
[----:B------:R-:W0:Y:S03]  /*86a0*/  SYNCS.PHASECHK.TRANS64.TRYWAIT P0, [R5+URZ], R2 ;  /* 0x00000002050075a7 */ /* 0x000e26000800017f */
[----:B------:R-:W-:-:S04]  /*86b0*/  ISETP.NE.AND P1, PT, R25, 0x9, PT ;  /* 0x000000091900780c */ /* 0x000fc80003f25270 */
[----:B------:R-:W-:Y:S02]  /*86c0*/  SEL R3, RZ, 0x1, P1 ;  /* 0x00000001ff037807 */ /* 0x000fe40000800000 */
[----:B------:R-:W-:Y:S02]  /*86d0*/  SEL R25, R25, RZ, P1 ;  /* 0x000000ff19197207 */ /* 0x000fe40000800000 */
[----:B------:R-:W-:-:S03]  /*86e0*/  LOP3.LUT R24, R24, R3, RZ, 0x3c, !PT ;  /* 0x0000000318187212 */ /* 0x000fc600078e3cff */
[----:B------:R-:W-:Y:S01]  /*86f0*/  IMAD R7, R25, 0x8, R0 ;  /* 0x0000000819077824 */ /* 0x000fe200078e0200 */
[----:B------:R-:W-:Y:S01]  /*8700*/  SHF.L.U32 R4, R24, 0x1f, RZ ;  /* 0x0000001f18047819 */ /* 0x000fe200000006ff */
[----:B0-----:R-:W-:Y:S06]  /*8710*/  @!P0 BRA `(.L_x_198) ;  /* 0x0000000400f08947 */ /* 0x001fec0003800000 */
.L_x_218:
[----:B------:R-:W1:Y:S01]  /*8720*/  SYNCS.PHASECHK.TRANS64.TRYWAIT P0, [R7+URZ], R4 ;  /* 0x00000004070075a7 */ /* 0x000e62000800017f */
[----:B0-----:R-:W-:-:S05]  /*8730*/  VIADD R2, R25, 0x1 ;  /* 0x0000000119027836 */ /* 0x001fca0000000000 */
[----:B------:R-:W-:-:S04]  /*8740*/  ISETP.NE.AND P1, PT, R2, 0x9, PT ;  /* 0x000000090200780c */ /* 0x000fc80003f25270 */
[----:B------:R-:W-:Y:S02]  /*8750*/  SEL R3, RZ, 0x1, P1 ;  /* 0x00000001ff037807 */ /* 0x000fe40000800000 */
[----:B------:R-:W-:Y:S02]  /*8760*/  SEL R9, R2, RZ, P1 ;  /* 0x000000ff02097207 */ /* 0x000fe40000800000 */
[----:B------:R-:W-:-:S03]  /*8770*/  LOP3.LUT R24, R24, R3, RZ, 0x3c, !PT ;  /* 0x0000000318187212 */ /* 0x000fc600078e3cff */
[----:B------:R-:W-:Y:S01]  /*8780*/  IMAD R6, R9, 0x8, R0 ;  /* 0x0000000809067824 */ /* 0x000fe200078e0200 */
[----:B------:R-:W-:Y:S01]  /*8790*/  SHF.L.U32 R5, R24, 0x1f, RZ ;  /* 0x0000001f18057819 */ /* 0x000fe200000006ff */
[----:B-1----:R-:W-:Y:S06]  /*87a0*/  @!P0 BRA `(.L_x_199) ;  /* 0x0000000400e08947 */ /* 0x002fec0003800000 */
.L_x_219:
[----:B------:R-:W1:Y:S01]  /*87b0*/  SYNCS.PHASECHK.TRANS64.TRYWAIT P0, [R6+URZ], R5 ;  /* 0x00000005060075a7 */ /* 0x000e62000800017f */
[----:B------:R-:W-:-:S05]  /*87c0*/  VIADD R2, R9, 0x1 ;  /* 0x0000000109027836 */ /* 0x000fca0000000000 */
[----:B------:R-:W-:-:S04]  /*87d0*/  ISETP.NE.AND P1, PT, R2, 0x9, PT ;  /* 0x000000090200780c */ /* 0x000fc80003f25270 */
[----:B------:R-:W-:Y:S02]  /*87e0*/  SEL R3, RZ, 0x1, P1 ;  /* 0x00000001ff037807 */ /* 0x000fe40000800000 */
[----:B0-----:R-:W-:Y:S02]  /*87f0*/  SEL R7, R2, RZ, P1 ;  /* 0x000000ff02077207 */ /* 0x001fe40000800000 */
[----:B------:R-:W-:-:S03]  /*8800*/  LOP3.LUT R24, R24, R3, RZ, 0x3c, !PT ;  /* 0x0000000318187212 */ /* 0x000fc600078e3cff */
[----:B------:R-:W-:Y:S01]  /*8810*/  IMAD R9, R7, 0x8, R0 ;  /* 0x0000000807097824 */ /* 0x000fe200078e0200 */
[----:B------:R-:W-:Y:S01]  /*8820*/  SHF.L.U32 R4, R24, 0x1f, RZ ;  /* 0x0000001f18047819 */ /* 0x000fe200000006ff */
[----:B-1----:R-:W-:Y:S06]  /*8830*/  @!P0 BRA `(.L_x_200) ;  /* 0x0000000400d08947 */ /* 0x002fec0003800000 */
.L_x_220:
[----:B------:R-:W1:Y:S01]  /*8840*/  SYNCS.PHASECHK.TRANS64.TRYWAIT P0, [R9+URZ], R4 ;  /* 0x00000004090075a7 */ /* 0x000e62000800017f */
[----:B------:R-:W-:-:S05]  /*8850*/  VIADD R2, R7, 0x1 ;  /* 0x0000000107027836 */ /* 0x000fca0000000000 */
[----:B------:R-:W-:-:S04]  /*8860*/  ISETP.NE.AND P1, PT, R2, 0x9, PT ;  /* 0x000000090200780c */ /* 0x000fc80003f25270 */
[----:B------:R-:W-:Y:S02]  /*8870*/  SEL R3, RZ, 0x1, P1 ;  /* 0x00000001ff037807 */ /* 0x000fe40000800000 */
[----:B------:R-:W-:Y:S02]  /*8880*/  SEL R7, R2, RZ, P1 ;  /* 0x000000ff02077207 */ /* 0x000fe40000800000 */
[----:B------:R-:W-:-:S03]  /*8890*/  LOP3.LUT R24, R24, R3, RZ, 0x3c, !PT ;  /* 0x0000000318187212 */ /* 0x000fc600078e3cff */
[----:B0-----:R-:W-:Y:S01]  /*88a0*/  IMAD R6, R7, 0x8, R0 ;  /* 0x0000000807067824 */ /* 0x001fe200078e0200 */
[----:B------:R-:W-:Y:S01]  /*88b0*/  SHF.L.U32 R5, R24, 0x1f, RZ ;  /* 0x0000001f18057819 */ /* 0x000fe200000006ff */
[----:B-1----:R-:W-:Y:S06]  /*88c0*/  @!P0 BRA `(.L_x_201) ;  /* 0x0000000400c08947 */ /* 0x002fec0003800000 */
.L_x_221:
        /* <DEDUP_REMOVED lines=9> */
.L_x_222:
[----:B------:R-:W1:Y:S01]  /*8960*/  SYNCS.PHASECHK.TRANS64.TRYWAIT P0, [R9+URZ], R4 ;  /* 0x00000004090075a7 */ /* 0x000e62000800017f */
[----:B------:R-:W-:-:S05]  /*8970*/  VIADD R2, R7, 0x1 ;  /* 0x0000000107027836 */ /* 0x000fca0000000000 */
[----:B------:R-:W-:-:S04]  /*8980*/  ISETP.NE.AND P1, PT, R2, 0x9, PT ;  /* 0x000000090200780c */ /* 0x000fc80003f25270 */
[----:B------:R-:W-:Y:S02]  /*8990*/  SEL R3, RZ, 0x1, P1 ;  /* 0x00000001ff037807 */ /* 0x000fe40000800000 */
[----:B------:R-:W-:Y:S02]  /*89a0*/  SEL R7, R2, RZ, P1 ;  /* 0x000000ff02077207 */ /* 0x000fe40000800000 */
[----:B------:R-:W-:-:S03]  /*89b0*/  LOP3.LUT R24, R24, R3, RZ, 0x3c, !PT ;  /* 0x0000000318187212 */ /* 0x000fc600078e3cff */
[----:B------:R-:W-:Y:S01]  /*89c0*/  IMAD R8, R7, 0x8, R0 ;  /* 0x0000000807087824 */ /* 0x000fe200078e0200 */
[----:B0-----:R-:W-:Y:S01]  /*89d0*/  SHF.L.U32 R5, R24, 0x1f, RZ ;  /* 0x0000001f18057819 */ /* 0x001fe200000006ff */
[----:B-1----:R-:W-:Y:S06]  /*89e0*/  @!P0 BRA `(.L_x_203) ;  /* 0x0000000400a08947 */ /* 0x002fec0003800000 */
.L_x_223:
[----:B------:R-:W1:Y:S01]  /*89f0*/  SYNCS.PHASECHK.TRANS64.TRYWAIT P0, [R8+URZ], R5 ;  /* 0x00000005080075a7 */ /* 0x000e62000800017f */
[----:B------:R-:W-:-:S05]  /*8a00*/  VIADD R2, R7, 0x1 ;  /* 0x0000000107027836 */ /* 0x000fca0000000000 */
[----:B------:R-:W-:-:S04]  /*8a10*/  ISETP.NE.AND P1, PT, R2, 0x9, PT ;  /* 0x000000090200780c */ /* 0x000fc80003f25270 */
[----:B------:R-:W-:Y:S02]  /*8a20*/  SEL R3, RZ, 0x1, P1 ;  /* 0x00000001ff037807 */ /* 0x000fe40000800000 */
[----:B------:R-:W-:Y:S02]  /*8a30*/  SEL R7, R2, RZ, P1 ;  /* 0x000000ff02077207 */ /* 0x000fe40000800000 */
[----:B0-----:R-:W-:-:S03]  /*8a40*/  LOP3.LUT R9, R24, R3, RZ, 0x3c, !PT ;  /* 0x0000000318097212 */ /* 0x001fc600078e3cff */
[----:B------:R-:W-:Y:S01]  /*8a50*/  IMAD R11, R7, 0x8, R0 ;  /* 0x00000008070b7824 */ /* 0x000fe200078e0200 */
[----:B------:R-:W-:Y:S01]  /*8a60*/  SHF.L.U32 R6, R9, 0x1f, RZ ;  /* 0x0000001f09067819 */ /* 0x000fe200000006ff */
[----:B-1----:R-:W-:Y:S06]  /*8a70*/  @!P0 BRA `(.L_x_204) ;  /* 0x0000000400908947 */ /* 0x002fec0003800000 */
.L_x_224:
[----:B------:R-:W1:Y:S01]  /*8a80*/  SYNCS.PHASECHK.TRANS64.TRYWAIT P0, [R11+URZ], R6 ;  /* 0x000000060b0075a7 */ /* 0x000e62000800017f */
[----:B------:R-:W-:-:S05]  /*8a90*/  VIADD R2, R7, 0x1 ;  /* 0x0000000107027836 */ /* 0x000fca0000000000 */
[----:B------:R-:W-:-:S04]  /*8aa0*/  ISETP.NE.AND P1, PT, R2, 0x9, PT ;  /* 0x000000090200780c */ /* 0x000fc80003f25270 */
[----:B------:R-:W-:Y:S02]  /*8ab0*/  SEL R4, RZ, 0x1, P1 ;  /* 0x00000001ff047807 */ /* 0x000fe40000800000 */
[----:B------:R-:W-:Y:S02]  /*8ac0*/  SEL R3, R2, RZ, P1 ;  /* 0x000000ff02037207 */ /* 0x000fe40000800000 */
[----:B------:R-:W-:Y:S01]  /*8ad0*/  LOP3.LUT R4, R9, R4, RZ, 0x3c, !PT ;  /* 0x0000000409047212 */ /* 0x000fe200078e3cff */
[----:B-1----:R-:W-:Y:S06]  /*8ae0*/  @!P0 BRA `(.L_x_205) ;  /* 0x0000000400888947 */ /* 0x002fec0003800000 */
.L_x_225:
[----:B------:R-:W-:Y:S01]  /*8af0*/  IMAD R3, R3, 0x8, R0 ;  /* 0x0000000803037824 */ /* 0x000fe200078e0200 */
[----:B------:R-:W-:-:S07]  /*8b00*/  SHF.L.U32 R0, R4, 0x1f, RZ ;  /* 0x0000001f04007819 */ /* 0x000fce00000006ff */
.L_x_206:
[----:B--2---:R2:W3:Y:S02]  /*8b10*/  SYNCS.PHASECHK.TRANS64.TRYWAIT P0, [R3+URZ], R0 ;  /* 0x00000000030075a7 */ /* 0x0044e4000800017f */
[----:B---3--:R-:W-:Y:S05]  /*8b20*/  @!P0 NANOSLEEP.SYNCS 0x989680 ;  /* 0x009896800000895d */ /* 0x008fea0003900000 */
[----:B------:R-:W3:Y:S02]  /*8b30*/  @!P0 SYNCS.PHASECHK.TRANS64 P0, [R3+URZ], R0 ;  /* 0x00000000030085a7 */ /* 0x000ee4000800007f */
[----:B---3--:R-:W-:Y:S05]  /*8b40*/  @!P0 BRA `(.L_x_206) ;  /* 0xfffffffc00f08947 */ /* 0x008fea000383ffff */
.L_x_196:
[----:B------:R-:W-:Y:S05]  /*8b50*/  BSYNC B0 ;  /* 0x0000000000007941 */ /* 0x000fea0003800000 */
.L_x_195:
[----:B------:R-:W-:Y:S05]  /*8b60*/  EXIT ;  /* 0x000000000000794d */ /* 0x000fea0003800000 */
.L_x_16:
[----:B0-----:R-:W-:-:S04]  /*8b70*/  IMAD.U32 R3, RZ, RZ, UR46 ;  /* 0x0000002eff037e24 */ /* 0x001fc8000f8e00ff */
[----:B------:R0:W1:Y:S03]  /*8b80*/  SYNCS.PHASECHK.TRANS64.TRYWAIT P0, [R3+URZ+-0x8], R0 ;  /* 0xfffff800030075a7 */ /* 0x000066000800017f */
[----:B-1----:R-:W-:Y:S05]  /*8b90*/  @!P0 NANOSLEEP.SYNCS 0x989680 ;  /* 0x009896800000895d */ /* 0x002fea0003900000 */
[----:B------:R-:W1:Y:S02]  /*8ba0*/  @!P0 SYNCS.PHASECHK.TRANS64 P0, [R3+URZ+-0x8], R0 ;  /* 0xfffff800030085a7 */ /* 0x000e64000800007f */
[----:B-1----:R-:W-:Y:S05]  /*8bb0*/  @!P0 BRA `(.L_x_16) ;  /* 0xfffffffc00ec8947 */ /* 0x002fea000383ffff */
[----:B------:R-:W-:Y:S05]  /*8bc0*/  BRA `(.L_x_207) ;  /* 0xffffff8800bc7947 */ /* 0x000fea000383ffff */
.L_x_20:
[----:B------:R-:W-:Y:S01]  /*8bd0*/  CS2R R12, SRZ ;  /* 0x00000000000c7805 */ /* 0x000fe2000001ff00 */
[----:B------:R-:W-:Y:S02]  /*8be0*/  IMAD.MOV.U32 R11, RZ, RZ, 0x1f ;  /* 0x0000001fff0b7424 */ /* 0x000fe400078e00ff */
[----:B------:R-:W-:-:S07]  /*8bf0*/  IMAD.MOV.U32 R15, RZ, RZ, -0x1 ;  /* 0xffffffffff0f7424 */ /* 0x000fce00078e00ff */
[----:B-----5:R-:W-:Y:S05]  /*8c00*/  WARPSYNC.COLLECTIVE R15, `(.L_x_208) ;  /* 0x000000000f087348 */ /* 0x020fea0003c00000 */
[----:B------:R0:W1:Y:S02]  /*8c10*/  SHFL.IDX P6, R14, R13, R12, R11 ;  /* 0x0000000c0d0e7389 */ /* 0x00006400000c000b */
[----:B01---5:R-:W-:Y:S01]  /*8c20*/  ENDCOLLECTIVE ;  /* 0x000000000000791b */ /* 0x023fe20003800000 */
.L_x_208:
[----:B------:R-:W-:Y:S05]  /*8c30*/  BRA `(.L_x_209) ;  /* 0xffffff8c00907947 */ /* 0x000fea000383ffff */
.L_x_24:
[----:B-1----:R1:W2:Y:S02]  /*8c40*/  SYNCS.PHASECHK.TRANS64.TRYWAIT P1, [R3+URZ], R0 ;  /* 0x00000000030075a7 */ /* 0x0022a4000802017f */
[----:B--2---:R-:W-:Y:S05]  /*8c50*/  @!P1 NANOSLEEP.SYNCS 0x989680 ;  /* 0x009896800000995d */ /* 0x004fea0003900000 */
[----:B------:R-:W2:Y:S02]  /*8c60*/  @!P1 SYNCS.PHASECHK.TRANS64 P1, [R3+URZ], R0 ;  /* 0x00000000030095a7 */ /* 0x000ea4000802007f */
[----:B--2---:R-:W-:Y:S05]  /*8c70*/  @!P1 BRA `(.L_x_24) ;  /* 0xfffffffc00f09947 */ /* 0x004fea000383ffff */
[----:B------:R-:W-:Y:S05]  /*8c80*/  BRA `(.L_x_23) ;  /* 0xffffff8c00ac7947 */ /* 0x000fea000383ffff */
.L_x_29:
[----:B0-----:R0:W1:Y:S02]  /*8c90*/  SYNCS.PHASECHK.TRANS64.TRYWAIT P1, [R3+URZ], R118 ;  /* 0x00000076030075a7 */ /* 0x001064000802017f */
[----:B-1----:R-:W-:Y:S05]  /*8ca0*/  @!P1 NANOSLEEP.SYNCS 0x989680 ;  /* 0x009896800000995d */ /* 0x002fea0003900000 */
[----:B------:R-:W1:Y:S02]  /*8cb0*/  @!P1 SYNCS.PHASECHK.TRANS64 P1, [R3+URZ], R118 ;  /* 0x00000076030095a7 */ /* 0x000e64000802007f */
[----:B-1----:R-:W-:Y:S05]  /*8cc0*/  @!P1 BRA `(.L_x_29) ;  /* 0xfffffffc00f09947 */ /* 0x002fea000383ffff */
[----:B------:R-:W-:Y:S05]  /*8cd0*/  BRA `(.L_x_28) ;  /* 0xffffff98002c7947 */ /* 0x000fea000383ffff */
.L_x_37:
[----:B0-----:R0:W1:Y:S02]  /*8ce0*/  SYNCS.PHASECHK.TRANS64.TRYWAIT P1, [R15+URZ], R116 ;  /* 0x000000740f0075a7 */ /* 0x001064000802017f */
[----:B-1----:R-:W-:Y:S05]  /*8cf0*/  @!P1 NANOSLEEP.SYNCS 0x989680 ;  /* 0x009896800000995d */ /* 0x002fea0003900000 */
[----:B------:R-:W1:Y:S02]  /*8d00*/  @!P1 SYNCS.PHASECHK.TRANS64 P1, [R15+URZ], R116 ;  /* 0x000000740f0095a7 */ /* 0x000e64000802007f */
[----:B-1----:R-:W-:Y:S05]  /*8d10*/  @!P1 BRA `(.L_x_37) ;  /* 0xfffffffc00f09947 */ /* 0x002fea000383ffff */
[----:B------:R-:W-:Y:S05]  /*8d20*/  BRA `(.L_x_36) ;  /* 0xffffffa000c47947 */ /* 0x000fea000383ffff */
.L_x_43:
[----:B0-----:R-:W-:-:S04]  /*8d30*/  IMAD.U32 R5, RZ, RZ, UR46 ;  /* 0x0000002eff057e24 */ /* 0x001fc8000f8e00ff */
[----:B------:R0:W1:Y:S03]  /*8d40*/  SYNCS.PHASECHK.TRANS64.TRYWAIT P0, [R5+URZ+0x8], R0 ;  /* 0x00000800050075a7 */ /* 0x000066000800017f */
[----:B-1----:R-:W-:Y:S05]  /*8d50*/  @!P0 NANOSLEEP.SYNCS 0x989680 ;  /* 0x009896800000895d */ /* 0x002fea0003900000 */
[----:B------:R-:W1:Y:S02]  /*8d60*/  @!P0 SYNCS.PHASECHK.TRANS64 P0, [R5+URZ+0x8], R0 ;  /* 0x00000800050085a7 */ /* 0x000e64000800007f */
[----:B-1----:R-:W-:Y:S05]  /*8d70*/  @!P0 BRA `(.L_x_43) ;  /* 0xfffffffc00ec8947 */ /* 0x002fea000383ffff */
[----:B------:R-:W-:Y:S05]  /*8d80*/  BRA `(.L_x_210) ;  /* 0xffffffac00b07947 */ /* 0x000fea000383ffff */
.L_x_180:
[----:B------:R-:W-:Y:S01]  /*8d90*/  BSSY B0, `(.L_x_211) ;  /* 0x0000006000007945 */ /* 0x000fe20003800000 */
[----:B------:R-:W-:-:S07]  /*8da0*/  IMAD.MOV.U32 R15, RZ, RZ, -0x1 ;  /* 0xffffffffff0f7424 */ /* 0x000fce00078e00ff */
[----:B-----5:R-:W-:Y:S05]  /*8db0*/  WARPSYNC.COLLECTIVE R15, `(.L_x_212) ;  /* 0x000000000f0c7348 */ /* 0x020fea0003c00000 */
[----:B------:R-:W-:Y:S02]  /*8dc0*/  ELECT P6, UR62, PT ;  /* 0x00000000003e782f */ /* 0x000fe400038c0000 */
[----:B------:R-:W-:Y:S01]  /*8dd0*/  MOV R14, UR62 ;  /* 0x0000003e000e7c02 */ /* 0x000fe20008000f00 */
[----:B-----5:R-:W-:Y:S10]  /*8de0*/  ENDCOLLECTIVE ;  /* 0x000000000000791b */ /* 0x020ff40003800000 */
.L_x_212:
[----:B------:R-:W-:Y:S05]  /*8df0*/  BSYNC B0 ;  /* 0x0000000000007941 */ /* 0x000fea0003800000 */
.L_x_211:
[----:B------:R-:W-:Y:S05]  /*8e00*/  BRA `(.L_x_213) ;  /* 0xffffffe800847947 */ /* 0x000fea000383ffff */
.L_x_185:
[----:B0-----:R0:W2:Y:S02]  /*8e10*/  SYNCS.PHASECHK.TRANS64.TRYWAIT P0, [R6+URZ+0x48], R3 ;  /* 0x00004803060075a7 */ /* 0x0010a4000800017f */
[----:B--2---:R-:W-:Y:S05]  /*8e20*/  @!P0 NANOSLEEP.SYNCS 0x989680 ;  /* 0x009896800000895d */ /* 0x004fea0003900000 */
[----:B------:R-:W2:Y:S02]  /*8e30*/  @!P0 SYNCS.PHASECHK.TRANS64 P0, [R6+URZ+0x48], R3 ;  /* 0x00004803060085a7 */ /* 0x000ea4000800007f */
[----:B--2---:R-:W-:Y:S05]  /*8e40*/  @!P0 BRA `(.L_x_185) ;  /* 0xfffffffc00f08947 */ /* 0x004fea000383ffff */
[----:B------:R-:W-:Y:S05]  /*8e50*/  BRA `(.L_x_214) ;  /* 0xffffffec00587947 */ /* 0x000fea000383ffff */
.L_x_194:
[----:B------:R-:W-:Y:S01]  /*8e60*/  BSSY B0, `(.L_x_215) ;  /* 0x0000006000007945 */ /* 0x000fe20003800000 */
[----:B------:R-:W-:-:S07]  /*8e70*/  IMAD.MOV.U32 R15, RZ, RZ, -0x1 ;  /* 0xffffffffff0f7424 */ /* 0x000fce00078e00ff */
[----:B-----5:R-:W-:Y:S05]  /*8e80*/  WARPSYNC.COLLECTIVE R15, `(.L_x_216) ;  /* 0x000000000f0c7348 */ /* 0x020fea0003c00000 */
[----:B------:R-:W-:Y:S02]  /*8e90*/  ELECT P6, UR62, PT ;  /* 0x00000000003e782f */ /* 0x000fe400038c0000 */
[----:B------:R-:W-:Y:S01]  /*8ea0*/  MOV R14, UR62 ;  /* 0x0000003e000e7c02 */ /* 0x000fe20008000f00 */
[----:B-----5:R-:W-:Y:S10]  /*8eb0*/  ENDCOLLECTIVE ;  /* 0x000000000000791b */ /* 0x020ff40003800000 */
.L_x_216:
[----:B------:R-:W-:Y:S05]  /*8ec0*/  BSYNC B0 ;  /* 0x0000000000007941 */ /* 0x000fea0003800000 */
.L_x_215:
[----:B------:R-:W-:Y:S05]  /*8ed0*/  BRA `(.L_x_217) ;  /* 0xfffffff400b87947 */ /* 0x000fea000383ffff */
.L_x_198:
[----:B0-----:R0:W1:Y:S02]  /*8ee0*/  SYNCS.PHASECHK.TRANS64.TRYWAIT P0, [R5+URZ], R2 ;  /* 0x00000002050075a7 */ /* 0x001064000800017f */
[----:B-1----:R-:W-:Y:S05]  /*8ef0*/  @!P0 NANOSLEEP.SYNCS 0x989680 ;  /* 0x009896800000895d */ /* 0x002fea0003900000 */
[----:B------:R-:W1:Y:S02]  /*8f00*/  @!P0 SYNCS.PHASECHK.TRANS64 P0, [R5+URZ], R2 ;  /* 0x00000002050085a7 */ /* 0x000e64000800007f */
[----:B-1----:R-:W-:Y:S05]  /*8f10*/  @!P0 BRA `(.L_x_198) ;  /* 0xfffffffc00f08947 */ /* 0x002fea000383ffff */
[----:B------:R-:W-:Y:S05]  /*8f20*/  BRA `(.L_x_218) ;  /* 0xfffffff400fc7947 */ /* 0x000fea000383ffff */
.L_x_199:
[----:B0-----:R0:W1:Y:S02]  /*8f30*/  SYNCS.PHASECHK.TRANS64.TRYWAIT P0, [R7+URZ], R4 ;  /* 0x00000004070075a7 */ /* 0x001064000800017f */
[----:B-1----:R-:W-:Y:S05]  /*8f40*/  @!P0 NANOSLEEP.SYNCS 0x989680 ;  /* 0x009896800000895d */ /* 0x002fea0003900000 */
[----:B------:R-:W1:Y:S02]  /*8f50*/  @!P0 SYNCS.PHASECHK.TRANS64 P0, [R7+URZ], R4 ;  /* 0x00000004070085a7 */ /* 0x000e64000800007f */
[----:B-1----:R-:W-:Y:S05]  /*8f60*/  @!P0 BRA `(.L_x_199) ;  /* 0xfffffffc00f08947 */ /* 0x002fea000383ffff */
[----:B------:R-:W-:Y:S05]  /*8f70*/  BRA `(.L_x_219) ;  /* 0xfffffff8000c7947 */ /* 0x000fea000383ffff */
.L_x_200:
[----:B0-----:R0:W1:Y:S02]  /*8f80*/  SYNCS.PHASECHK.TRANS64.TRYWAIT P0, [R6+URZ], R5 ;  /* 0x00000005060075a7 */ /* 0x001064000800017f */
[----:B-1----:R-:W-:Y:S05]  /*8f90*/  @!P0 NANOSLEEP.SYNCS 0x989680 ;  /* 0x009896800000895d */ /* 0x002fea0003900000 */
[----:B------:R-:W1:Y:S02]  /*8fa0*/  @!P0 SYNCS.PHASECHK.TRANS64 P0, [R6+URZ], R5 ;  /* 0x00000005060085a7 */ /* 0x000e64000800007f */
[----:B-1----:R-:W-:Y:S05]  /*8fb0*/  @!P0 BRA `(.L_x_200) ;  /* 0xfffffffc00f08947 */ /* 0x002fea000383ffff */
[----:B------:R-:W-:Y:S05]  /*8fc0*/  BRA `(.L_x_220) ;  /* 0xfffffff8001c7947 */ /* 0x000fea000383ffff */
.L_x_201:
[----:B0-----:R0:W1:Y:S02]  /*8fd0*/  SYNCS.PHASECHK.TRANS64.TRYWAIT P0, [R9+URZ], R4 ;  /* 0x00000004090075a7 */ /* 0x001064000800017f */
[----:B-1----:R-:W-:Y:S05]  /*8fe0*/  @!P0 NANOSLEEP.SYNCS 0x989680 ;  /* 0x009896800000895d */ /* 0x002fea0003900000 */
[----:B------:R-:W1:Y:S02]  /*8ff0*/  @!P0 SYNCS.PHASECHK.TRANS64 P0, [R9+URZ], R4 ;  /* 0x00000004090085a7 */ /* 0x000e64000800007f */
[----:B-1----:R-:W-:Y:S05]  /*9000*/  @!P0 BRA `(.L_x_201) ;  /* 0xfffffffc00f08947 */ /* 0x002fea000383ffff */
[----:B------:R-:W-:Y:S05]  /*9010*/  BRA `(.L_x_221) ;  /* 0xfffffff8002c7947 */ /* 0x000fea000383ffff */
.L_x_202:
[----:B0-----:R0:W1:Y:S02]  /*9020*/  SYNCS.PHASECHK.TRANS64.TRYWAIT P0, [R6+URZ], R5 ;  /* 0x00000005060075a7 */ /* 0x001064000800017f */
[----:B-1----:R-:W-:Y:S05]  /*9030*/  @!P0 NANOSLEEP.SYNCS 0x989680 ;  /* 0x009896800000895d */ /* 0x002fea0003900000 */
[----:B------:R-:W1:Y:S02]  /*9040*/  @!P0 SYNCS.PHASECHK.TRANS64 P0, [R6+URZ], R5 ;  /* 0x00000005060085a7 */ /* 0x000e64000800007f */
[----:B-1----:R-:W-:Y:S05]  /*9050*/  @!P0 BRA `(.L_x_202) ;  /* 0xfffffffc00f08947 */ /* 0x002fea000383ffff */
[----:B------:R-:W-:Y:S05]  /*9060*/  BRA `(.L_x_222) ;  /* 0xfffffff8003c7947 */ /* 0x000fea000383ffff */
.L_x_203:
[----:B0-----:R0:W1:Y:S02]  /*9070*/  SYNCS.PHASECHK.TRANS64.TRYWAIT P0, [R9+URZ], R4 ;  /* 0x00000004090075a7 */ /* 0x001064000800017f */
[----:B-1----:R-:W-:Y:S05]  /*9080*/  @!P0 NANOSLEEP.SYNCS 0x989680 ;  /* 0x009896800000895d */ /* 0x002fea0003900000 */
[----:B------:R-:W1:Y:S02]  /*9090*/  @!P0 SYNCS.PHASECHK.TRANS64 P0, [R9+URZ], R4 ;  /* 0x00000004090085a7 */ /* 0x000e64000800007f */
[----:B-1----:R-:W-:Y:S05]  /*90a0*/  @!P0 BRA `(.L_x_203) ;  /* 0xfffffffc00f08947 */ /* 0x002fea000383ffff */
[----:B------:R-:W-:Y:S05]  /*90b0*/  BRA `(.L_x_223) ;  /* 0xfffffff8004c7947 */ /* 0x000fea000383ffff */
.L_x_204:
[----:B0-----:R0:W1:Y:S02]  /*90c0*/  SYNCS.PHASECHK.TRANS64.TRYWAIT P0, [R8+URZ], R5 ;  /* 0x00000005080075a7 */ /* 0x001064000800017f */
[----:B-1----:R-:W-:Y:S05]  /*90d0*/  @!P0 NANOSLEEP.SYNCS 0x989680 ;  /* 0x009896800000895d */ /* 0x002fea0003900000 */
[----:B------:R-:W1:Y:S02]  /*90e0*/  @!P0 SYNCS.PHASECHK.TRANS64 P0, [R8+URZ], R5 ;  /* 0x00000005080085a7 */ /* 0x000e64000800007f */
[----:B-1----:R-:W-:Y:S05]  /*90f0*/  @!P0 BRA `(.L_x_204) ;  /* 0xfffffffc00f08947 */ /* 0x002fea000383ffff */
[----:B------:R-:W-:Y:S05]  /*9100*/  BRA `(.L_x_224) ;  /* 0xfffffff8005c7947 */ /* 0x000fea000383ffff */
.L_x_205:
[----:B-1----:R1:W2:Y:S02]  /*9110*/  SYNCS.PHASECHK.TRANS64.TRYWAIT P0, [R11+URZ], R6 ;  /* 0x000000060b0075a7 */ /* 0x0022a4000800017f */
[----:B--2---:R-:W-:Y:S05]  /*9120*/  @!P0 NANOSLEEP.SYNCS 0x989680 ;  /* 0x009896800000895d */ /* 0x004fea0003900000 */
[----:B------:R-:W2:Y:S02]  /*9130*/  @!P0 SYNCS.PHASECHK.TRANS64 P0, [R11+URZ], R6 ;  /* 0x000000060b0085a7 */ /* 0x000ea4000800007f */
[----:B--2---:R-:W-:Y:S05]  /*9140*/  @!P0 BRA `(.L_x_205) ;  /* 0xfffffffc00f08947 */ /* 0x004fea000383ffff */
[----:B------:R-:W-:Y:S05]  /*9150*/  BRA `(.L_x_225) ;  /* 0xfffffff800647947 */ /* 0x000fea000383ffff */
.L_x_226:
[----:B------:R-:W-:-:S00]  /*9160*/  BRA `(.L_x_226) ;  /* 0xfffffffc00fc7947 */ /* 0x000fc0000383ffff */
[----:B------:R-:W-:-:S00]  /*9170*/  NOP ;  /* 0x0000000000007918 */ /* 0x000fc00000000000 */
        /* <DEDUP_REMOVED lines=8> */
.L_x_227:


//--------------------- .nv.global.init           --------------------------
	.section	.nv.global.init,"aw",@progbits
.nv.global.init:
	.type		$str$24,@object
	.size		$str$24,($str$25 - $str$24)
$str$24:
        /*0000*/ 	.byte	0x28, 0x61, 0x64, 0x64, 0x72, 0x65, 0x73, 0x73, 0x20, 0x26, 0x20, 0x6d, 0x61, 0x73, 0x6b, 0x29
        /*0010*/ 	.byte	0x20, 0x3d, 0x3d, 0x20, 0x30, 0x00
	.type		$str$25,@object
	.size		$str$25,(__unnamed_1 - $str$25)
$str$25:
        /*0016*/ 	.byte	0x2f, 0x74, 0x6d, 0x70, 0x2f, 0x63, 0x75, 0x74, 0x6c, 0x61, 0x73, 0x73, 0x5f, 0x73, 0x77, 0x65
        /*0026*/ 	.byte	0x65, 0x70, 0x5f, 0x73, 0x72, 0x63, 0x2f, 0x69, 0x6e, 0x63, 0x6c, 0x75, 0x64, 0x65, 0x2f, 0x63
        /*0036*/ 	.byte	0x75, 0x74, 0x65, 0x2f, 0x70, 0x6f, 0x69, 0x6e, 0x74, 0x65, 0x72, 0x5f, 0x66, 0x6c, 0x61, 0x67
        /*0046*/ 	.byte	0x67, 0x65, 0x64, 0x2e, 0x68, 0x70, 0x70, 0x00
	.type		__unnamed_1,@object
	.size		__unnamed_1,(__unnamed_2 - __unnamed_1)
__unnamed_1:
        /*004e*/ 	.byte	0x61, 0x75, 0x74, 0x6f, 0x20, 0x63, 0x75, 0x74, 0x65, 0x3a, 0x3a, 0x61, 0x73, 0x5f, 0x70, 0x6f
        /* <DEDUP_REMOVED lines=27> */
        /*020e*/ 	.byte	0x3e, 0x3e, 0x20, 0x26, 0x5d, 0x00
	.type		__unnamed_2,@object
	.size		__unnamed_2,(.L_1 - __unnamed_2)
__unnamed_2:
        /* <DEDUP_REMOVED lines=28> */
        /*03d4*/ 	.byte	0x34, 0x3e, 0x3e, 0x3e, 0x3e, 0x3e, 0x20, 0x26, 0x5d, 0x00
.L_1:


//--------------------- .nv.shared._ZN7cutlass13device_kernelINS_4gemm6kernel13GemmUniversalIN4cute5tupleIJiiiiEEENS1_10collective13CollectiveMmaINS1_39MainloopSm90TmaGmmaRmemAWarpSpecializedILi9ENS5_IJNS4_1CILi1EEESB_SB_EEENS1_32KernelTmaWarpSpecializedPingpongEEENS5_IJNSA_ILi64EEENSA_ILi128EEESG_EEEaNS5_IJSB_llEEEaNS5_IJlSB_lEEENS4_8TiledMMAINS4_8MMA_AtomIJNS4_4SM904GMMA27MMA_64x128x32_S32S8S8_RS_TNEEEENS4_6LayoutISC_NS5_IJNSA_ILi0EEESR_SR_EEEEENS5_IJNS4_10UnderscoreESU_SU_EEEEENS4_13SM90_TMA_LOADENS4_14ComposedLayoutINS4_7SwizzleILi2ELi4ELi3EEENS4_18smem_ptr_flag_bitsILi8EEENSQ_INS5_IJSF_NSA_ILi8EEEEEENS5_IJSB_SF_EEEEEEENS4_9Copy_AtomIJNS4_39AutoVectorizingCopyWithAssumedAlignmentILi128EEEaEEENS4_8identityESX_NSY_INSZ_ILi3ELi4ELi3EEES12_NSQ_INS5_IJS13_SG_EEENS5_IJSG_SB_EEEEEEEvS1C_EENS_8epilogue10collective6detail29Sm90TmaWarpSpecializedAdapterINS1K_15DefaultEpilogueIaSJ_SJ_NS1J_6thread17LinearCombinationIaLi1EiiLNS1O_9ScaleType4KindE0ELNS_15FloatRoundStyleE2EaEENS1_15EpilogueDefaultEEEEEvvEEEEvNT_6ParamsE --------------------------
	.section	.nv.shared._ZN7cutlass13device_kernelINS_4gemm6kernel13GemmUniversalIN4cute5tupleIJiiiiEEENS1_10collective13CollectiveMmaINS1_39MainloopSm90TmaGmmaRmemAWarpSpecializedILi9ENS5_IJNS4_1CILi1EEESB_SB_EEENS1_32KernelTmaWarpSpecializedPingpongEEENS5_IJNSA_ILi64EEENSA_ILi128EEESG_EEEaNS5_IJSB_llEEEaNS5_IJlSB_lEEENS4_8TiledMMAINS4_8MMA_AtomIJNS4_4SM904GMMA27MMA_64x128x32_S32S8S8_RS_TNEEEENS4_6LayoutISC_NS5_IJNSA_ILi0EEESR_SR_EEEEENS5_IJNS4_10UnderscoreESU_SU_EEEEENS4_13SM90_TMA_LOADENS4_14ComposedLayoutINS4_7SwizzleILi2ELi4ELi3EEENS4_18smem_ptr_flag_bitsILi8EEENSQ_INS5_IJSF_NSA_ILi8EEEEEENS5_IJSB_SF_EEEEEEENS4_9Copy_AtomIJNS4_39AutoVectorizingCopyWithAssumedAlignmentILi128EEEaEEENS4_8identityESX_NSY_INSZ_ILi3ELi4ELi3EEES12_NSQ_INS5_IJS13_SG_EEENS5_IJSG_SB_EEEEEEEvS1C_EENS_8epilogue10collective6detail29Sm90TmaWarpSpecializedAdapterINS1K_15DefaultEpilogueIaSJ_SJ_NS1J_6thread17LinearCombinationIaLi1EiiLNS1O_9ScaleType4KindE0ELNS_15FloatRoundStyleE2EaEENS1_15EpilogueDefaultEEEEEvvEEEEvNT_6ParamsE,"aw",@nobits
	.sectionflags	@""
	.align	16
	.zero		1024


//--------------------- .nv.shared.reserved.0     --------------------------
	.section	.nv.shared.reserved.0,"aw",@nobits
	.weak		__nv_reservedSMEM_offset_0_alias
	.size		__nv_reservedSMEM_offset_0_alias, 0, 0
	.other		__nv_reservedSMEM_offset_0_alias,@"STO_CUDA_RESERVED_SHARED STV_DEFAULT"
__nv_reservedSMEM_offset_0_alias:
	.zero		0


//--------------------- .nv.global                --------------------------
	.section	.nv.global,"aw",@nobits
.nv.global:
	.type		_ZN40_INTERNAL_df989e6e_4_k_cu_f26f1f85_271814cute1_E,@object
	.size		_ZN40_INTERNAL_df989e6e_4_k_cu_f26f1f85_271814cute1_E,(_ZN40_INTERNAL_df989e6e_4_k_cu_f26f1f85_271814cuda3std3__45__cpo6cbeginE - _ZN40_INTERNAL_df989e6e_4_k_cu_f26f1f85_271814cute1_E)
_ZN40_INTERNAL_df989e6e_4_k_cu_f26f1f85_271814cute1_E:
	.zero		1
	.type		_ZN40_INTERNAL_df989e6e_4_k_cu_f26f1f85_271814cuda3std3__45__cpo6cbeginE,@object
	.size		_ZN40_INTERNAL_df989e6e_4_k_cu_f26f1f85_271814cuda3std3__45__cpo6cbeginE,(_ZN40_INTERNAL_df989e6e_4_k_cu_f26f1f85_271814cuda3std3__48in_placeE - _ZN40_INTERNAL_df989e6e_4_k_cu_f26f1f85_271814cuda3std3__45__cpo6cbeginE)
_ZN40_INTERNAL_df989e6e_4_k_cu_f26f1f85_271814cuda3std3__45__cpo6cbeginE:
	.zero		1
	.type		_ZN40_INTERNAL_df989e6e_4_k_cu_f26f1f85_271814cuda3std3__48in_placeE,@object
	.size		_ZN40_INTERNAL_df989e6e_4_k_cu_f26f1f85_271814cuda3std3__48in_placeE,(_ZN40_INTERNAL_df989e6e_4_k_cu_f26f1f85_271814cuda3std6ranges3__45__cpo9iter_moveE - _ZN40_INTERNAL_df989e6e_4_k_cu_f26f1f85_271814cuda3std3__48in_placeE)
_ZN40_INTERNAL_df989e6e_4_k_cu_f26f1f85_271814cuda3std3__48in_placeE:
	.zero		1
	.type		_ZN40_INTERNAL_df989e6e_4_k_cu_f26f1f85_271814cuda3std6ranges3__45__cpo9iter_moveE,@object
	.size		_ZN40_INTERNAL_df989e6e_4_k_cu_f26f1f85_271814cuda3std6ranges3__45__cpo9iter_moveE,(_ZN40_INTERNAL_df989e6e_4_k_cu_f26f1f85_271814cuda3std3__45__cpo5beginE - _ZN40_INTERNAL_df989e6e_4_k_cu_f26f1f85_271814cuda3std6ranges3__45__cpo9iter_moveE)
_ZN40_INTERNAL_df989e6e_4_k_cu_f26f1f85_271814cuda3std6ranges3__45__cpo9iter_moveE:
	.zero		1
	.type		_ZN40_INTERNAL_df989e6e_4_k_cu_f26f1f85_271814cuda3std3__45__cpo5beginE,@object
	.size		_ZN40_INTERNAL_df989e6e_4_k_cu_f26f1f85_271814cuda3std3__45__cpo5beginE,(_ZN40_INTERNAL_df989e6e_4_k_cu_f26f1f85_271814cuda3std3__442_GLOBAL__N__df989e6e_4_k_cu_f26f1f85_271816ignoreE - _ZN40_INTERNAL_df989e6e_4_k_cu_f26f1f85_271814cuda3std3__45__cpo5beginE)
_ZN40_INTERNAL_df989e6e_4_k_cu_f26f1f85_271814cuda3std3__45__cpo5beginE:
	.zero		1
	.type		_ZN40_INTERNAL_df989e6e_4_k_cu_f26f1f85_271814cuda3std3__442_GLOBAL__N__df989e6e_4_k_cu_f26f1f85_271816ignoreE,@object
	.size		_ZN40_INTERNAL_df989e6e_4_k_cu_f26f1f85_271814cuda3std3__442_GLOBAL__N__df989e6e_4_k_cu_f26f1f85_271816ignoreE,(_ZN40_INTERNAL_df989e6e_4_k_cu_f26f1f85_271814cute7productE - _ZN40_INTERNAL_df989e6e_4_k_cu_f26f1f85_271814cuda3std3__442_GLOBAL__N__df989e6e_4_k_cu_f26f1f85_271816ignoreE)
_ZN40_INTERNAL_df989e6e_4_k_cu_f26f1f85_271814cuda3std3__442_GLOBAL__N__df989e6e_4_k_cu_f26f1f85_271816ignoreE:
	.zero		1
	.type		_ZN40_INTERNAL_df989e6e_4_k_cu_f26f1f85_271814cute7productE,@object
	.size		_ZN40_INTERNAL_df989e6e_4_k_cu_f26f1f85_271814cute7productE,(_ZN40_INTERNAL_df989e6e_4_k_cu_f26f1f85_271814cuda3std3__45__cpo3endE - _ZN40_INTERNAL_df989e6e_4_k_cu_f26f1f85_271814cute7productE)
_ZN40_INTERNAL_df989e6e_4_k_cu_f26f1f85_271814cute7productE:
	.zero		1
	.type		_ZN40_INTERNAL_df989e6e_4_k_cu_f26f1f85_271814cuda3std3__45__cpo3endE,@object
	.size		_ZN40_INTERNAL_df989e6e_4_k_cu_f26f1f85_271814cuda3std3__45__cpo3endE,(_ZN40_INTERNAL_df989e6e_4_k_cu_f26f1f85_271814cuda3std3__419piecewise_constructE - _ZN40_INTERNAL_df989e6e_4_k_cu_f26f1f85_271814cuda3std3__45__cpo3endE)
_ZN40_INTERNAL_df989e6e_4_k_cu_f26f1f85_271814cuda3std3__45__cpo3endE:
	.zero		1
	.type		_ZN40_INTERNAL_df989e6e_4_k_cu_f26f1f85_271814cuda3std3__419piecewise_constructE,@object
	.size		_ZN40_INTERNAL_df989e6e_4_k_cu_f26f1f85_271814cuda3std3__419piecewise_constructE,(_ZN40_INTERNAL_df989e6e_4_k_cu_f26f1f85_271814cuda3std3__45__cpo4cendE - _ZN40_INTERNAL_df989e6e_4_k_cu_f26f1f85_271814cuda3std3__419piecewise_constructE)
_ZN40_INTERNAL_df989e6e_4_k_cu_f26f1f85_271814cuda3std3__419piecewise_constructE:
	.zero		1
	.type		_ZN40_INTERNAL_df989e6e_4_k_cu_f26f1f85_271814cuda3std3__45__cpo4cendE,@object
	.size		_ZN40_INTERNAL_df989e6e_4_k_cu_f26f1f85_271814cuda3std3__45__cpo4cendE,(_ZN40_INTERNAL_df989e6e_4_k_cu_f26f1f85_271814cuda3std6ranges3__45__cpo4swapE - _ZN40_INTERNAL_df989e6e_4_k_cu_f26f1f85_271814cuda3std3__45__cpo4cendE)
_ZN40_INTERNAL_df989e6e_4_k_cu_f26f1f85_271814cuda3std3__45__cpo4cendE:
	.zero		1
	.type		_ZN40_INTERNAL_df989e6e_4_k_cu_f26f1f85_271814cuda3std6ranges3__45__cpo4swapE,@object
	.size		_ZN40_INTERNAL_df989e6e_4_k_cu_f26f1f85_271814cuda3std6ranges3__45__cpo4swapE,(.L_9 - _ZN40_INTERNAL_df989e6e_4_k_cu_f26f1f85_271814cuda3std6ranges3__45__cpo4swapE)
_ZN40_INTERNAL_df989e6e_4_k_cu_f26f1f85_271814cuda3std6ranges3__45__cpo4swapE:
	.zero		1
.L_9:


//--------------------- .nv.constant0._ZN7cutlass13device_kernelINS_4gemm6kernel13GemmUniversalIN4cute5tupleIJiiiiEEENS1_10collective13CollectiveMmaINS1_39MainloopSm90TmaGmmaRmemAWarpSpecializedILi9ENS5_IJNS4_1CILi1EEESB_SB_EEENS1_32KernelTmaWarpSpecializedPingpongEEENS5_IJNSA_ILi64EEENSA_ILi128EEESG_EEEaNS5_IJSB_llEEEaNS5_IJlSB_lEEENS4_8TiledMMAINS4_8MMA_AtomIJNS4_4SM904GMMA27MMA_64x128x32_S32S8S8_RS_TNEEEENS4_6LayoutISC_NS5_IJNSA_ILi0EEESR_SR_EEEEENS5_IJNS4_10UnderscoreESU_SU_EEEEENS4_13SM90_TMA_LOADENS4_14ComposedLayoutINS4_7SwizzleILi2ELi4ELi3EEENS4_18smem_ptr_flag_bitsILi8EEENSQ_INS5_IJSF_NSA_ILi8EEEEEENS5_IJSB_SF_EEEEEEENS4_9Copy_AtomIJNS4_39AutoVectorizingCopyWithAssumedAlignmentILi128EEEaEEENS4_8identityESX_NSY_INSZ_ILi3ELi4ELi3EEES12_NSQ_INS5_IJS13_SG_EEENS5_IJSG_SB_EEEEEEEvS1C_EENS_8epilogue10collective6detail29Sm90TmaWarpSpecializedAdapterINS1K_15DefaultEpilogueIaSJ_SJ_NS1J_6thread17LinearCombinationIaLi1EiiLNS1O_9ScaleType4KindE0ELNS_15FloatRoundStyleE2EaEENS1_15EpilogueDefaultEEEEEvvEEEEvNT_6ParamsE --------------------------
	.section	.nv.constant0._ZN7cutlass13device_kernelINS_4gemm6kernel13GemmUniversalIN4cute5tupleIJiiiiEEENS1_10collective13CollectiveMmaINS1_39MainloopSm90TmaGmmaRmemAWarpSpecializedILi9ENS5_IJNS4_1CILi1EEESB_SB_EEENS1_32KernelTmaWarpSpecializedPingpongEEENS5_IJNSA_ILi64EEENSA_ILi128EEESG_EEEaNS5_IJSB_llEEEaNS5_IJlSB_lEEENS4_8TiledMMAINS4_8MMA_AtomIJNS4_4SM904GMMA27MMA_64x128x32_S32S8S8_RS_TNEEEENS4_6LayoutISC_NS5_IJNSA_ILi0EEESR_SR_EEEEENS5_IJNS4_10UnderscoreESU_SU_EEEEENS4_13SM90_TMA_LOADENS4_14ComposedLayoutINS4_7SwizzleILi2ELi4ELi3EEENS4_18smem_ptr_flag_bitsILi8EEENSQ_INS5_IJSF_NSA_ILi8EEEEEENS5_IJSB_SF_EEEEEEENS4_9Copy_AtomIJNS4_39AutoVectorizingCopyWithAssumedAlignmentILi128EEEaEEENS4_8identityESX_NSY_INSZ_ILi3ELi4ELi3EEES12_NSQ_INS5_IJS13_SG_EEENS5_IJSG_SB_EEEEEEEvS1C_EENS_8epilogue10collective6detail29Sm90TmaWarpSpecializedAdapterINS1K_15DefaultEpilogueIaSJ_SJ_NS1J_6thread17LinearCombinationIaLi1EiiLNS1O_9ScaleType4KindE0ELNS_15FloatRoundStyleE2EaEENS1_15EpilogueDefaultEEEEEvvEEEEvNT_6ParamsE,"a",@progbits
	.sectionflags	@""
	.align	4
.nv.constant0._ZN7cutlass13device_kernelINS_4gemm6kernel13GemmUniversalIN4cute5tupleIJiiiiEEENS1_10collective13CollectiveMmaINS1_39MainloopSm90TmaGmmaRmemAWarpSpecializedILi9ENS5_IJNS4_1CILi1EEESB_SB_EEENS1_32KernelTmaWarpSpecializedPingpongEEENS5_IJNSA_ILi64EEENSA_ILi128EEESG_EEEaNS5_IJSB_llEEEaNS5_IJlSB_lEEENS4_8TiledMMAINS4_8MMA_AtomIJNS4_4SM904GMMA27MMA_64x128x32_S32S8S8_RS_TNEEEENS4_6LayoutISC_NS5_IJNSA_ILi0EEESR_SR_EEEEENS5_IJNS4_10UnderscoreESU_SU_EEEEENS4_13SM90_TMA_LOADENS4_14ComposedLayoutINS4_7SwizzleILi2ELi4ELi3EEENS4_18smem_ptr_flag_bitsILi8EEENSQ_INS5_IJSF_NSA_ILi8EEEEEENS5_IJSB_SF_EEEEEEENS4_9Copy_AtomIJNS4_39AutoVectorizingCopyWithAssumedAlignmentILi128EEEaEEENS4_8identityESX_NSY_INSZ_ILi3ELi4ELi3EEES12_NSQ_INS5_IJS13_SG_EEENS5_IJSG_SB_EEEEEEEvS1C_EENS_8epilogue10collective6detail29Sm90TmaWarpSpecializedAdapterINS1K_15DefaultEpilogueIaSJ_SJ_NS1J_6thread17LinearCombinationIaLi1EiiLNS1O_9ScaleType4KindE0ELNS_15FloatRoundStyleE2EaEENS1_15EpilogueDefaultEEEEEvvEEEEvNT_6ParamsE:
	.zero		1664


//--------------------- SYMBOLS --------------------------

	.type		.nv.reservedSmem.offset0,@object
	.size		.nv.reservedSmem.offset0,0x4
	.type		__assertfail,@function
